	.target	sm_100a

	.elftype	@"ET_EXEC"


//--------------------- .note.nv.tkinfo           --------------------------
	.section	.note.nv.tkinfo,"",@"SHT_NOTE"
	.sectionflags	@"SHF_NOTE_NV_TKINFO"
	.tkinfo
        /*0018*/ 	.word	0x00000081
        /*0030*/ 	.string	""
        /*0030*/ 	.string	"ptxas-blackwell"
        /*0030*/ 	.string	"Cuda compilation tools, release 12.9, V12.9.86"
        /*0030*/ 	.string	"Build cuda_12.9.r12.9/compiler.36037853_0"
        /*0030*/ 	.string	"-v  -suppress-debug-info  -lineinfo  -arch sm_100a "



//--------------------- .note.nv.cuver            --------------------------
	.section	.note.nv.cuver,"",@"SHT_NOTE"
	.sectionflags	@"SHF_NOTE_NV_CUVER"
        /*0018*/ 	.short	0x0001
        /*001a*/ 	.short	0x0064
        /*001c*/ 	.short	0x0001
        /*001e*/ 	.short	0x0000
        /*0020*/ 	.short	0x0001
        /*0022*/ 	.short	0x0000


//--------------------- .nv.info                  --------------------------
	.section	.nv.info,"",@"SHT_CUDA_INFO"
	.align	4


	//----- nvinfo : EIATTR_REGCOUNT
	.align		4
        /*0000*/ 	.byte	0x04, 0x2f
        /*0002*/ 	.short	(.L_4 - .L_3)
	.align		4
.L_3:
        /*0004*/ 	.word	index@(gluon_tcgen05)
        /*0008*/ 	.word	0x00000047


	//----- nvinfo : EIATTR_FRAME_SIZE
	.align		4
.L_4:
        /*000c*/ 	.byte	0x04, 0x11
        /*000e*/ 	.short	(.L_6 - .L_5)
	.align		4
.L_5:
        /*0010*/ 	.word	index@($__internal_2_$__cuda_sm10x_tcgen05_guardrail_trap_unallocated_columns_being_dealloced)
        /*0014*/ 	.word	0x00000000


	//----- nvinfo : EIATTR_FRAME_SIZE
	.align		4
.L_6:
        /*0018*/ 	.byte	0x04, 0x11
        /*001a*/ 	.short	(.L_8 - .L_7)
	.align		4
.L_7:
        /*001c*/ 	.word	index@($__internal_1_$__cuda_sm10x_tcgen05_guardrail_trap_phase_invalid_during_alloc)
        /*0020*/ 	.word	0x00000000


	//----- nvinfo : EIATTR_FRAME_SIZE
	.align		4
.L_8:
        /*0024*/ 	.byte	0x04, 0x11
        /*0026*/ 	.short	(.L_10 - .L_9)
	.align		4
.L_9:
        /*0028*/ 	.word	index@($__internal_0_$__cuda_sm10x_tcgen05_guardrail_trap_col_being_dealloced_not_returned_by_alloc)
        /*002c*/ 	.word	0x00000000


	//----- nvinfo : EIATTR_FRAME_SIZE
	.align		4
.L_10:
        /*0030*/ 	.byte	0x04, 0x11
        /*0032*/ 	.short	(.L_12 - .L_11)
	.align		4
.L_11:
        /*0034*/ 	.word	index@(gluon_tcgen05)
        /*0038*/ 	.word	0x00000000


	//----- nvinfo : EIATTR_MIN_STACK_SIZE
	.align		4
.L_12:
        /*003c*/ 	.byte	0x04, 0x12
        /*003e*/ 	.short	(.L_14 - .L_13)
	.align		4
.L_13:
        /*0040*/ 	.word	index@(gluon_tcgen05)
        /*0044*/ 	.word	0x00000000
.L_14:


//--------------------- .nv.info.gluon_tcgen05    --------------------------
	.section	.nv.info.gluon_tcgen05,"",@"SHT_CUDA_INFO"
	.sectionflags	@""
	.align	4


	//----- nvinfo : EIATTR_CUDA_API_VERSION
	.align		4
        /*0000*/ 	.byte	0x04, 0x37
        /*0002*/ 	.short	(.L_16 - .L_15)
.L_15:
        /*0004*/ 	.word	0x00000081


	//----- nvinfo : EIATTR_KPARAM_INFO
	.align		4
.L_16:
        /*0008*/ 	.byte	0x04, 0x17
        /*000a*/ 	.short	(.L_18 - .L_17)
.L_17:
        /*000c*/ 	.word	0x00000000
        /*0010*/ 	.short	0x000a
        /*0012*/ 	.short	0x0048
        /*0014*/ 	.byte	0x00, 0xf4, 0x21, 0x00


	//----- nvinfo : EIATTR_KPARAM_INFO
	.align		4
.L_18:
        /*0018*/ 	.byte	0x04, 0x17
        /*001a*/ 	.short	(.L_20 - .L_19)
.L_19:
        /*001c*/ 	.word	0x00000000
        /*0020*/ 	.short	0x0009
        /*0022*/ 	.short	0x0040
        /*0024*/ 	.byte	0x00, 0xf4, 0x21, 0x00


	//----- nvinfo : EIATTR_KPARAM_INFO
	.align		4
.L_20:
        /*0028*/ 	.byte	0x04, 0x17
        /*002a*/ 	.short	(.L_22 - .L_21)
.L_21:
        /*002c*/ 	.word	0x00000000
        /*0030*/ 	.short	0x0008
        /*0032*/ 	.short	0x0038
        /*0034*/ 	.byte	0x00, 0xf0, 0x21, 0x00


	//----- nvinfo : EIATTR_KPARAM_INFO
	.align		4
.L_22:
        /*0038*/ 	.byte	0x04, 0x17
        /*003a*/ 	.short	(.L_24 - .L_23)
.L_23:
        /*003c*/ 	.word	0x00000000
        /*0040*/ 	.short	0x0007
        /*0042*/ 	.short	0x0030
        /*0044*/ 	.byte	0x00, 0xf0, 0x21, 0x00


	//----- nvinfo : EIATTR_KPARAM_INFO
	.align		4
.L_24:
        /*0048*/ 	.byte	0x04, 0x17
        /*004a*/ 	.short	(.L_26 - .L_25)
.L_25:
        /*004c*/ 	.word	0x00000000
        /*0050*/ 	.short	0x0006
        /*0052*/ 	.short	0x0028
        /*0054*/ 	.byte	0x00, 0xf0, 0x21, 0x00


	//----- nvinfo : EIATTR_KPARAM_INFO
	.align		4
.L_26:
        /*0058*/ 	.byte	0x04, 0x17
        /*005a*/ 	.short	(.L_28 - .L_27)
.L_27:
        /*005c*/ 	.word	0x00000000
        /*0060*/ 	.short	0x0005
        /*0062*/ 	.short	0x0020
        /*0064*/ 	.byte	0x00, 0xf0, 0x11, 0x00


	//----- nvinfo : EIATTR_KPARAM_INFO
	.align		4
.L_28:
        /*0068*/ 	.byte	0x04, 0x17
        /*006a*/ 	.short	(.L_30 - .L_29)
.L_29:
        /*006c*/ 	.word	0x00000000
        /*0070*/ 	.short	0x0004
        /*0072*/ 	.short	0x001c
        /*0074*/ 	.byte	0x00, 0xf0, 0x11, 0x00


	//----- nvinfo : EIATTR_KPARAM_INFO
	.align		4
.L_30:
        /*0078*/ 	.byte	0x04, 0x17
        /*007a*/ 	.short	(.L_32 - .L_31)
.L_31:
        /*007c*/ 	.word	0x00000000
        /*0080*/ 	.short	0x0003
        /*0082*/ 	.short	0x0018
        /*0084*/ 	.byte	0x00, 0xf0, 0x11, 0x00


	//----- nvinfo : EIATTR_KPARAM_INFO
	.align		4
.L_32:
        /*0088*/ 	.byte	0x04, 0x17
        /*008a*/ 	.short	(.L_34 - .L_33)
.L_33:
        /*008c*/ 	.word	0x00000000
        /*0090*/ 	.short	0x0002
        /*0092*/ 	.short	0x0010
        /*0094*/ 	.byte	0x00, 0xf4, 0x21, 0x00


	//----- nvinfo : EIATTR_KPARAM_INFO
	.align		4
.L_34:
        /*0098*/ 	.byte	0x04, 0x17
        /*009a*/ 	.short	(.L_36 - .L_35)
.L_35:
        /*009c*/ 	.word	0x00000000
        /*00a0*/ 	.short	0x0001
        /*00a2*/ 	.short	0x0008
        /*00a4*/ 	.byte	0x00, 0xf4, 0x21, 0x00


	//----- nvinfo : EIATTR_KPARAM_INFO
	.align		4
.L_36:
        /*00a8*/ 	.byte	0x04, 0x17
        /*00aa*/ 	.short	(.L_38 - .L_37)
.L_37:
        /*00ac*/ 	.word	0x00000000
        /*00b0*/ 	.short	0x0000
        /*00b2*/ 	.short	0x0000
        /*00b4*/ 	.byte	0x00, 0xf4, 0x21, 0x00


	//----- nvinfo : EIATTR_AT_ENTRY_FRAGMENTS
	.align		4
.L_38:
        /*00b8*/ 	.byte	0x04, 0x4f
        /*00ba*/ 	.short	(.L_40 - .L_39)


	//   ....[0]....
.L_39:
        /*00bc*/ 	.word	0x00000004


	//----- nvinfo : EIATTR_RESERVED_SMEM_USED
	.align		4
.L_40:
        /*00c0*/ 	.byte	0x01, 0x41
	.zero		2


	//----- nvinfo : EIATTR_SPARSE_MMA_MASK
	.align		4
        /*00c4*/ 	.byte	0x03, 0x50
        /*00c6*/ 	.short	0x0000


	//----- nvinfo : EIATTR_TCGEN05_1CTA_USED
	.align		4
        /*00c8*/ 	.byte	0x01, 0x51
	.zero		2


	//----- nvinfo : EIATTR_MAXREG_COUNT
	.align		4
        /*00cc*/ 	.byte	0x03, 0x1b
        /*00ce*/ 	.short	0x00ff


	//----- nvinfo : EIATTR_NUM_BARRIERS
	.align		4
        /*00d0*/ 	.byte	0x02, 0x4c
        /*00d2*/ 	.byte	0x01
	.zero		1


	//----- nvinfo : EIATTR_INT_WARP_WIDE_INSTR_OFFSETS
	.align		4
        /*00d4*/ 	.byte	0x04, 0x31
        /*00d6*/ 	.short	(.L_42 - .L_41)


	//   ....[0]....
.L_41:
        /*00d8*/ 	.word	0x00001670


	//   ....[1]....
        /*00dc*/ 	.word	0x00001690


	//   ....[2]....
        /*00e0*/ 	.word	0x00001710


	//   ....[3]....
        /*00e4*/ 	.word	0x00001ad0


	//   ....[4]....
        /*00e8*/ 	.word	0x00001ae0


	//   ....[5]....
        /*00ec*/ 	.word	0x00001af0


	//   ....[6]....
        /*00f0*/ 	.word	0x00001b00


	//   ....[7]....
        /*00f4*/ 	.word	0x00001e20


	//   ....[8]....
        /*00f8*/ 	.word	0x00001e30


	//   ....[9]....
        /*00fc*/ 	.word	0x00001fa0


	//   ....[10]....
        /*0100*/ 	.word	0x00001ff0


	//   ....[11]....
        /*0104*/ 	.word	0x00002000


	//   ....[12]....
        /*0108*/ 	.word	0x00002030


	//   ....[13]....
        /*010c*/ 	.word	0x00002320


	//   ....[14]....
        /*0110*/ 	.word	0x00002330


	//   ....[15]....
        /*0114*/ 	.word	0x000026c0


	//   ....[16]....
        /*0118*/ 	.word	0x000026d0


	//   ....[17]....
        /*011c*/ 	.word	0x00002b40


	//   ....[18]....
        /*0120*/ 	.word	0x00002b90


	//----- nvinfo : EIATTR_COOP_GROUP_MASK_REGIDS
	.align		4
.L_42:
        /*0124*/ 	.byte	0x04, 0x29
        /*0126*/ 	.short	(.L_44 - .L_43)


	//   ....[0]....
.L_43:
        /*0128*/ 	.word	0xffffffff


	//   ....[1]....
        /*012c*/ 	.word	0xffffffff


	//   ....[2]....
        /*0130*/ 	.word	0xffffffff


	//   ....[3]....
        /*0134*/ 	.word	0xffffffff


	//   ....[4]....
        /*0138*/ 	.word	0xffffffff


	//   ....[5]....
        /*013c*/ 	.word	0xffffffff


	//   ....[6]....
        /*0140*/ 	.word	0xffffffff


	//   ....[7]....
        /*0144*/ 	.word	0xffffffff


	//   ....[8]....
        /*0148*/ 	.word	0xffffffff


	//   ....[9]....
        /*014c*/ 	.word	0xffffffff


	//----- nvinfo : EIATTR_COOP_GROUP_INSTR_OFFSETS
	.align		4
.L_44:
        /*0150*/ 	.byte	0x04, 0x28
        /*0152*/ 	.short	(.L_46 - .L_45)


	//   ....[0]....
.L_45:
        /*0154*/ 	.word	0x00000050


	//   ....[1]....
        /*0158*/ 	.word	0x00000310


	//   ....[2]....
        /*015c*/ 	.word	0x000004f0


	//   ....[3]....
        /*0160*/ 	.word	0x00000980


	//   ....[4]....
        /*0164*/ 	.word	0x00000ac0


	//   ....[5]....
        /*0168*/ 	.word	0x00000fa0


	//   ....[6]....
        /*016c*/ 	.word	0x000010e0


	//   ....[7]....
        /*0170*/ 	.word	0x00001530


	//   ....[8]....
        /*0174*/ 	.word	0x000029d0


	//   ....[9]....
        /*0178*/ 	.word	0x00002c40


	//----- nvinfo : EIATTR_VRC_CTA_INIT_COUNT
	.align		4
.L_46:
        /*017c*/ 	.byte	0x02, 0x4a
        /*017e*/ 	.byte	0x80
	.zero		1


	//----- nvinfo : EIATTR_MBARRIER_INSTR_OFFSETS
	.align		4
        /*0180*/ 	.byte	0x04, 0x39
        /*0182*/ 	.short	(.L_48 - .L_47)


	//   ....[0]....
.L_47:
        /*0184*/ 	.word	0x00001730
        /*0188*/ 	.word	0x000000ff
        /*018c*/ 	.word	0x00020000
        /*0190*/ 	.short	0x0100
        /*0192*/ 	.byte	0x08
	.zero		1


	//   ....[1]....
        /*0194*/ 	.word	0x00001740
        /*0198*/ 	.word	0x000000ff
        /*019c*/ 	.word	0x00020020
        /*01a0*/ 	.short	0x0100
        /*01a2*/ 	.byte	0x08
	.zero		1


	//   ....[2]....
        /*01a4*/ 	.word	0x000017f0
        /*01a8*/ 	.word	0x000000ff
        /*01ac*/ 	.word	0x00020008
        /*01b0*/ 	.short	0x0100
        /*01b2*/ 	.byte	0x08
	.zero		1


	//   ....[3]....
        /*01b4*/ 	.word	0x00001800
        /*01b8*/ 	.word	0x000000ff
        /*01bc*/ 	.word	0x00020028
        /*01c0*/ 	.short	0x0100
        /*01c2*/ 	.byte	0x08
	.zero		1


	//   ....[4]....
        /*01c4*/ 	.word	0x000018e0
        /*01c8*/ 	.word	0x000000ff
        /*01cc*/ 	.word	0x00020010
        /*01d0*/ 	.short	0x0100
        /*01d2*/ 	.byte	0x08
	.zero		1


	//   ....[5]....
        /*01d4*/ 	.word	0x000018f0
        /*01d8*/ 	.word	0x000000ff
        /*01dc*/ 	.word	0x00020030
        /*01e0*/ 	.short	0x0100
        /*01e2*/ 	.byte	0x08
	.zero		1


	//   ....[6]....
        /*01e4*/ 	.word	0x00001a00
        /*01e8*/ 	.word	0x000000ff
        /*01ec*/ 	.word	0x00020018
        /*01f0*/ 	.short	0x0100
        /*01f2*/ 	.byte	0x08
	.zero		1


	//   ....[7]....
        /*01f4*/ 	.word	0x00001a10
        /*01f8*/ 	.word	0x000000ff
        /*01fc*/ 	.word	0x00020038
        /*0200*/ 	.short	0x0100
        /*0202*/ 	.byte	0x08
	.zero		1


	//   ....[8]....
        /*0204*/ 	.word	0x00001be0
        /*0208*/ 	.word	0x000000ff
        /*020c*/ 	.word	0x00020000
        /*0210*/ 	.short	0x010a
        /*0212*/ 	.byte	0x08
	.zero		1


	//   ....[9]....
        /*0214*/ 	.word	0x00001e80
        /*0218*/ 	.word	0x000000ff
        /*021c*/ 	.word	0x00020020
        /*0220*/ 	.short	0x010a
        /*0222*/ 	.byte	0x08
	.zero		1


	//   ....[10]....
        /*0224*/ 	.word	0x000020a0
        /*0228*/ 	.word	0x000000ff
        /*022c*/ 	.word	0x00020000
        /*0230*/ 	.short	0x010a
        /*0232*/ 	.byte	0x1c
	.zero		1


	//   ....[11]....
        /*0234*/ 	.word	0x00002370
        /*0238*/ 	.word	0x000000ff
        /*023c*/ 	.word	0x00020020
        /*0240*/ 	.short	0x010a
        /*0242*/ 	.byte	0x1c
	.zero		1


	//   ....[12]....
        /*0244*/ 	.word	0x00002440
        /*0248*/ 	.word	0x000000ff
        /*024c*/ 	.word	0x00020000
        /*0250*/ 	.short	0x0108
        /*0252*/ 	.byte	0x08
	.zero		1


	//   ....[13]....
        /*0254*/ 	.word	0x00002450
        /*0258*/ 	.word	0x000000ff
        /*025c*/ 	.word	0x00020020
        /*0260*/ 	.short	0x0108
        /*0262*/ 	.byte	0x08
	.zero		1


	//   ....[14]....
        /*0264*/ 	.word	0x000024a0
        /*0268*/ 	.word	0x000000ff
        /*026c*/ 	.word	0x00020008
        /*0270*/ 	.short	0x0108
        /*0272*/ 	.byte	0x08
	.zero		1


	//   ....[15]....
        /*0274*/ 	.word	0x000024b0
        /*0278*/ 	.word	0x000000ff
        /*027c*/ 	.word	0x00020028
        /*0280*/ 	.short	0x0108
        /*0282*/ 	.byte	0x08
	.zero		1


	//   ....[16]....
        /*0284*/ 	.word	0x00002500
        /*0288*/ 	.word	0x000000ff
        /*028c*/ 	.word	0x00020010
        /*0290*/ 	.short	0x0108
        /*0292*/ 	.byte	0x08
	.zero		1


	//   ....[17]....
        /*0294*/ 	.word	0x00002510
        /*0298*/ 	.word	0x000000ff
        /*029c*/ 	.word	0x00020030
        /*02a0*/ 	.short	0x0108
        /*02a2*/ 	.byte	0x08
	.zero		1


	//   ....[18]....
        /*02a4*/ 	.word	0x00002560
        /*02a8*/ 	.word	0x000000ff
        /*02ac*/ 	.word	0x00020018
        /*02b0*/ 	.short	0x0108
        /*02b2*/ 	.byte	0x08
	.zero		1


	//   ....[19]....
        /*02b4*/ 	.word	0x00002570
        /*02b8*/ 	.word	0x000000ff
        /*02bc*/ 	.word	0x00020038
        /*02c0*/ 	.short	0x0108
        /*02c2*/ 	.byte	0x08
	.zero		1


	//   ....[20]....
        /*02c4*/ 	.word	0x00002c60
        /*02c8*/ 	.word	0x000000ff
        /*02cc*/ 	.word	0x00020000
        /*02d0*/ 	.short	0x010a
        /*02d2*/ 	.byte	0x08
	.zero		1


	//   ....[21]....
        /*02d4*/ 	.word	0x00002c90
        /*02d8*/ 	.word	0x000000ff
        /*02dc*/ 	.word	0x00020020
        /*02e0*/ 	.short	0x010a
        /*02e2*/ 	.byte	0x08
	.zero		1


	//   ....[22]....
        /*02e4*/ 	.word	0x00002cc0
        /*02e8*/ 	.word	0x000000ff
        /*02ec*/ 	.word	0x00020000
        /*02f0*/ 	.short	0x010a
        /*02f2*/ 	.byte	0x1c
	.zero		1


	//   ....[23]....
        /*02f4*/ 	.word	0x00002cf0
        /*02f8*/ 	.word	0x000000ff
        /*02fc*/ 	.word	0x00020020
        /*0300*/ 	.short	0x010a
        /*0302*/ 	.byte	0x1c
	.zero		1


	//----- nvinfo : EIATTR_NUM_MBARRIERS
	.align		4
.L_48:
        /*0304*/ 	.byte	0x03, 0x38
        /*0306*/ 	.short	0x0008


	//----- nvinfo : EIATTR_EXIT_INSTR_OFFSETS
	.align		4
        /*0308*/ 	.byte	0x04, 0x1c
        /*030a*/ 	.short	(.L_50 - .L_49)


	//   ....[0]....
.L_49:
        /*030c*/ 	.word	0x00002c50


	//----- nvinfo : EIATTR_REQNTID
	.align		4
.L_50:
        /*0310*/ 	.byte	0x04, 0x10
        /*0312*/ 	.short	(.L_52 - .L_51)
.L_51:
        /*0314*/ 	.word	0x00000100
        /*0318*/ 	.word	0x00000001
        /*031c*/ 	.word	0x00000001


	//----- nvinfo : EIATTR_CRS_STACK_SIZE
	.align		4
.L_52:
        /*0320*/ 	.byte	0x04, 0x1e
        /*0322*/ 	.short	(.L_54 - .L_53)
.L_53:
        /*0324*/ 	.word	0x00000000


	//----- nvinfo : EIATTR_CBANK_PARAM_SIZE
	.align		4
.L_54:
        /*0328*/ 	.byte	0x03, 0x19
        /*032a*/ 	.short	0x0050


	//----- nvinfo : EIATTR_PARAM_CBANK
	.align		4
        /*032c*/ 	.byte	0x04, 0x0a
        /*032e*/ 	.short	(.L_56 - .L_55)
	.align		4
.L_55:
        /*0330*/ 	.word	index@(.nv.constant0.gluon_tcgen05)
        /*0334*/ 	.short	0x0380
        /*0336*/ 	.short	0x0050


	//----- nvinfo : EIATTR_SW_WAR
	.align		4
.L_56:
        /*0338*/ 	.byte	0x04, 0x36
        /*033a*/ 	.short	(.L_58 - .L_57)
.L_57:
        /*033c*/ 	.word	0x00000008
.L_58:


//--------------------- .nv.compat                --------------------------
	.section	.nv.compat,"",@"SHT_CUDA_COMPAT_INFO"
	.align	4
        /*0000*/ 	.byte	0x02, 0x02, 0x02, 0x00, 0x02, 0x05, 0x05, 0x00, 0x02, 0x03, 0x03, 0x00, 0x02, 0x06, 0x01, 0x00


//--------------------- .nv.callgraph             --------------------------
	.section	.nv.callgraph,"",@"SHT_CUDA_CALLGRAPH"
	.align	4
	.sectionentsize	8
	.align		4
        /*0000*/ 	.word	0x00000000
	.align		4
        /*0004*/ 	.word	0xffffffff
	.align		4
        /*0008*/ 	.word	0x00000000
	.align		4
        /*000c*/ 	.word	0xfffffffe
	.align		4
        /*0010*/ 	.word	0x00000000
	.align		4
        /*0014*/ 	.word	0xfffffffd
	.align		4
        /*0018*/ 	.word	0x00000000
	.align		4
        /*001c*/ 	.word	0xfffffffc


//--------------------- .text.gluon_tcgen05       --------------------------
	.section	.text.gluon_tcgen05,"ax",@progbits
	.align	128
        .global         gluon_tcgen05
        .type           gluon_tcgen05,@function
        .size           gluon_tcgen05,(.L_x_86 - gluon_tcgen05)
        .other          gluon_tcgen05,@"STO_CUDA_ENTRY STV_DEFAULT"
gluon_tcgen05:
.text.gluon_tcgen05:
[----:B------:R-:W1:Y:S01]  /*0000*/  LDC R1, c[0x0][0x37c] ;  /* 0x0000df00ff017b82 */ /* 0x000e620000000800 */
[----:B------:R-:W2:Y:S02]  /*0010*/  S2R R0, SR_TID.X ;  /* 0x0000000000007919 */ /* 0x000ea40000002100 */
[----:B--2---:R-:W-:-:S13]  /*0020*/  ISETP.GE.U32.AND P2, PT, R0, 0x20, PT ;  /* 0x000000200000780c */ /* 0x004fda0003f46070 */
[----:B------:R-:W-:Y:S05]  /*0030*/  @P2 BRA `(.L_x_0) ;  /* 0x0000000000b82947 */ /* 0x000fea0003800000 */
[----:B------:R-:W2:Y:S01]  /*0040*/  S2UR UR6, SR_CgaCtaId ;  /* 0x00000000000679c3 */ /* 0x000ea20000008800 */
[----:B------:R-:W-:Y:S01]  /*0050*/  NOP ;  /* 0x0000000000007918 */ /* 0x000fe20000000000 */
[----:B------:R-:W-:Y:S02]  /*0060*/  UMOV UR4, 0x40 ;  /* 0x0000004000047882 */ /* 0x000fe40000000000 */
[----:B--2---:R-:W-:-:S09]  /*0070*/  ULEA UR4, UR6, UR4, 0x18 ;  /* 0x0000000406047291 */ /* 0x004fd2000f8ec0ff */
[----:B------:R-:W2:Y:S01]  /*0080*/  LDS.U8 R2, [UR4] ;  /* 0x00000004ff027984 */ /* 0x000ea20008000000 */
[----:B------:R-:W-:Y:S02]  /*0090*/  UMOV UR4, 0x400 ;  /* 0x0000040000047882 */ /* 0x000fe40000000000 */
[----:B------:R-:W-:Y:S01]  /*00a0*/  ULEA UR4, UR6, UR4, 0x18 ;  /* 0x0000000406047291 */ /* 0x000fe2000f8ec0ff */
[----:B--2---:R-:W-:-:S13]  /*00b0*/  ISETP.NE.AND P0, PT, R2, RZ, PT ;  /* 0x000000ff0200720c */ /* 0x004fda0003f05270 */
[----:B------:R-:W-:Y:S05]  /*00c0*/  @P0 BRA `(.L_x_1) ;  /* 0x00000000007c0947 */ /* 0x000fea0003800000 */
[----:B------:R-:W-:-:S13]  /*00d0*/  ELECT P0, URZ, PT ;  /* 0x0000000000ff782f */ /* 0x000fda0003800000 */
[----:B------:R-:W-:Y:S05]  /*00e0*/  @!P0 BRA `(.L_x_2) ;  /* 0x0000000000848947 */ /* 0x000fea0003800000 */
[----:B------:R-:W-:Y:S01]  /*00f0*/  UMOV UR5, 0x4 ;  /* 0x0000000400057882 */ /* 0x000fe20000000000 */
[----:B------:R-:W-:Y:S02]  /*0100*/  IMAD.MOV.U32 R5, RZ, RZ, 0x1 ;  /* 0x00000001ff057424 */ /* 0x000fe400078e00ff */
[----:B------:R-:W-:Y:S02]  /*0110*/  IMAD.MOV.U32 R3, RZ, RZ, 0xf ;  /* 0x0000000fff037424 */ /* 0x000fe400078e00ff */
[----:B------:R-:W-:Y:S04]  /*0120*/  DEPBAR.LE SB2, 0x36 ;  /* 0x0000ad800000791a */ /* 0x000fe80000000000 */
[----:B------:R-:W2:Y:S02]  /*0130*/  UTCATOMSWS.FIND_AND_SET.ALIGN UP0, UR5, UR5 ;  /* 0x00000005000575e3 */ /* 0x000ea40008000800 */
[----:B--2---:R-:W-:-:S04]  /*0140*/  PLOP3.LUT P0, PT, PT, PT, UP0, 0x80, 0x8 ;  /* 0x000000000008781c */ /* 0x004fc80003f0f008 */
[----:B------:R-:W-:-:S04]  /*0150*/  SEL R2, RZ, 0xffffffff, !P0 ;  /* 0xffffffffff027807 */ /* 0x000fc80004000000 */
[----:B------:R-:W-:Y:S01]  /*0160*/  ISETP.NE.AND P0, PT, R2, RZ, PT ;  /* 0x000000ff0200720c */ /* 0x000fe20003f05270 */
[----:B------:R-:W-:-:S12]  /*0170*/  IMAD.U32 R2, RZ, RZ, UR5 ;  /* 0x00000005ff027e24 */ /* 0x000fd8000f8e00ff */
[----:B------:R-:W-:Y:S05]  /*0180*/  @P0 BRA `(.L_x_3) ;  /* 0x0000000000240947 */ /* 0x000fea0003800000 */
.L_x_4:
[----:B------:R-:W-:Y:S05]  /*0190*/  NANOSLEEP 0x64 ;  /* 0x000000640000795d */ /* 0x000fea0003800000 */
[----:B------:R-:W-:-:S05]  /*01a0*/  UMOV UR5, 0x4 ;  /* 0x0000000400057882 */ /* 0x000fca0000000000 */
[----:B------:R-:W-:Y:S04]  /*01b0*/  DEPBAR.LE SB2, 0x36 ;  /* 0x0000ad800000791a */ /* 0x000fe80000000000 */
[----:B------:R-:W2:Y:S02]  /*01c0*/  UTCATOMSWS.FIND_AND_SET.ALIGN UP0, UR5, UR5 ;  /* 0x00000005000575e3 */ /* 0x000ea40008000800 */
[----:B--2---:R-:W-:-:S04]  /*01d0*/  PLOP3.LUT P0, PT, PT, PT, UP0, 0x80, 0x8 ;  /* 0x000000000008781c */ /* 0x004fc80003f0f008 */
[----:B------:R-:W-:-:S04]  /*01e0*/  SEL R2, RZ, 0xffffffff, !P0 ;  /* 0xffffffffff027807 */ /* 0x000fc80004000000 */
[----:B------:R-:W-:Y:S01]  /*01f0*/  ISETP.NE.AND P0, PT, R2, RZ, PT ;  /* 0x000000ff0200720c */ /* 0x000fe20003f05270 */
[----:B------:R-:W-:-:S12]  /*0200*/  IMAD.U32 R2, RZ, RZ, UR5 ;  /* 0x00000005ff027e24 */ /* 0x000fd8000f8e00ff */
[----:B------:R-:W-:Y:S05]  /*0210*/  @!P0 BRA `(.L_x_4) ;  /* 0xfffffffc00dc8947 */ /* 0x000fea000383ffff */
.L_x_3:
[C---:B------:R-:W-:Y:S01]  /*0220*/  VIADD R4, R2.reuse, 0x10 ;  /* 0x0000001002047836 */ /* 0x040fe20000000000 */
[----:B------:R-:W-:Y:S01]  /*0230*/  UMOV UR5, 0x50 ;  /* 0x0000005000057882 */ /* 0x000fe20000000000 */
[----:B------:R-:W-:Y:S01]  /*0240*/  SHF.L.U32 R3, R3, R2, RZ ;  /* 0x0000000203037219 */ /* 0x000fe200000006ff */
[----:B------:R-:W-:Y:S01]  /*0250*/  ULEA UR5, UR6, UR5, 0x18 ;  /* 0x0000000506057291 */ /* 0x000fe2000f8ec0ff */
[----:B------:R-:W-:Y:S01]  /*0260*/  IMAD.SHL.U32 R2, R2, 0x20, RZ ;  /* 0x0000002002027824 */ /* 0x000fe200078e00ff */
[----:B------:R-:W-:-:S04]  /*0270*/  SHF.L.U32 R4, R5, R4, RZ ;  /* 0x0000000405047219 */ /* 0x000fc800000006ff */
[----:B------:R-:W-:-:S05]  /*0280*/  LOP3.LUT R3, R4, R3, RZ, 0xfc, !PT ;  /* 0x0000000304037212 */ /* 0x000fca00078efcff */
[----:B------:R2:W-:Y:S04]  /*0290*/  ATOMS.OR RZ, [UR5], R3 ;  /* 0x00000003ffff798c */ /* 0x0005e8000b000005 */
[----:B------:R2:W-:Y:S01]  /*02a0*/  STS [UR4], R2 ;  /* 0x00000002ff007988 */ /* 0x0005e20008000804 */
[----:B------:R-:W-:Y:S05]  /*02b0*/  BRA `(.L_x_2) ;  /* 0x0000000000107947 */ /* 0x000fea0003800000 */
.L_x_1:
[----:B------:R-:W-:Y:S01]  /*02c0*/  IMAD.MOV.U32 R3, RZ, RZ, -0x1 ;  /* 0xffffffffff037424 */ /* 0x000fe200078e00ff */
[----:B------:R-:W-:-:S04]  /*02d0*/  MOV R2, 0x300 ;  /* 0x0000030000027802 */ /* 0x000fc80000000f00 */
[----:B------:R2:W-:Y:S03]  /*02e0*/  STS [UR4], R3 ;  /* 0x00000003ff007988 */ /* 0x0005e60008000804 */
[----:B-12---:R-:W-:Y:S05]  /*02f0*/  CALL.REL.NOINC `($__internal_1_$__cuda_sm10x_tcgen05_guardrail_trap_phase_invalid_during_alloc) ;  /* 0x0000002800947944 */ /* 0x006fea0003c00000 */
.L_x_2:
[----:B------:R-:W-:Y:S05]  /*0300*/  WARPSYNC.ALL ;  /* 0x0000000000007948 */ /* 0x000fea0003800000 */
[----:B------:R-:W-:Y:S01]  /*0310*/  NOP ;  /* 0x0000000000007918 */ /* 0x000fe20000000000 */
.L_x_0:
[----:B------:R-:W3:Y:S08]  /*0320*/  S2UR UR4, SR_CgaCtaId ;  /* 0x00000000000479c3 */ /* 0x000ef00000008800 */
[----:B------:R-:W-:Y:S01]  /*0330*/  BAR.SYNC.DEFER_BLOCKING 0x0 ;  /* 0x0000000000007b1d */ /* 0x000fe20000010000 */
[----:B------:R-:W-:-:S05]  /*0340*/  LOP3.LUT R68, R0, 0xff, RZ, 0xc0, !PT ;  /* 0x000000ff00447812 */ /* 0x000fca00078ec0ff */
[----:B------:R-:W-:Y:S02]  /*0350*/  UMOV UR8, 0x400 ;  /* 0x0000040000087882 */ /* 0x000fe40000000000 */
[----:B------:R-:W4:Y:S08]  /*0360*/  LDC R10, c[0x0][0x3a0] ;  /* 0x0000e800ff0a7b82 */ /* 0x000f300000000800 */
[----:B------:R-:W5:Y:S01]  /*0370*/  S2UR UR9, SR_CTAID.Y ;  /* 0x00000000000979c3 */ /* 0x000f620000002600 */
[----:B---3--:R-:W-:-:S09]  /*0380*/  ULEA UR8, UR4, UR8, 0x18 ;  /* 0x0000000804087291 */ /* 0x008fd2000f8ec0ff */
[----:B--2---:R-:W2:Y:S01]  /*0390*/  LDS R3, [UR8] ;  /* 0x00000008ff037984 */ /* 0x004ea20008000800 */
[----:B------:R-:W-:Y:S06]  /*03a0*/  BAR.SYNC.DEFER_BLOCKING 0x0 ;  /* 0x0000000000007b1d */ /* 0x000fec0000010000 */
[----:B------:R-:W-:Y:S05]  /*03b0*/  @P2 BRA `(.L_x_5) ;  /* 0x0000000000182947 */ /* 0x000fea0003800000 */
[----:B------:R-:W-:Y:S01]  /*03c0*/  ELECT P0, URZ, PT ;  /* 0x0000000000ff782f */ /* 0x000fe20003800000 */
[----:B------:R-:W-:Y:S01]  /*03d0*/  IMAD.MOV.U32 R2, RZ, RZ, 0x1 ;  /* 0x00000001ff027424 */ /* 0x000fe200078e00ff */
[----:B------:R-:W-:Y:S01]  /*03e0*/  UMOV UR5, 0x40 ;  /* 0x0000004000057882 */ /* 0x000fe20000000000 */
[----:B------:R-:W-:Y:S01]  /*03f0*/  UVIRTCOUNT.DEALLOC.SMPOOL 0x80 ;  /* 0x000000800000784c */ /* 0x000fe20000000000 */
[----:B------:R-:W-:-:S09]  /*0400*/  ULEA UR5, UR4, UR5, 0x18 ;  /* 0x0000000504057291 */ /* 0x000fd2000f8ec0ff */
[----:B------:R3:W-:Y:S03]  /*0410*/  @P0 STS.U8 [UR5], R2 ;  /* 0x00000002ff000988 */ /* 0x0007e60008000005 */
.L_x_5:
[----:B------:R-:W3:Y:S01]  /*0420*/  S2UR UR4, SR_CTAID.Z ;  /* 0x00000000000479c3 */ /* 0x000ee20000002700 */
[----:B------:R-:W5:Y:S01]  /*0430*/  LDCU UR5, c[0x0][0x370] ;  /* 0x00006e00ff0577ac */ /* 0x000f620008000800 */
[----:B------:R-:W-:Y:S01]  /*0440*/  ISETP.GE.U32.AND P0, PT, R68, 0x20, PT ;  /* 0x000000204400780c */ /* 0x000fe20003f06070 */
[----:B----4-:R-:W-:Y:S01]  /*0450*/  VIADD R5, R10, 0xffffffff ;  /* 0xffffffff0a057836 */ /* 0x010fe20000000000 */
[C---:B------:R-:W-:Y:S01]  /*0460*/  ISETP.NE.U32.AND P3, PT, R68.reuse, RZ, PT ;  /* 0x000000ff4400720c */ /* 0x040fe20003f65070 */
[----:B------:R-:W3:Y:S01]  /*0470*/  LDCU UR6, c[0x0][0x374] ;  /* 0x00006e80ff0677ac */ /* 0x000ee20008000800 */
[----:B------:R-:W-:Y:S01]  /*0480*/  LEA R4, R68, UR8, 0x2 ;  /* 0x0000000844047c11 */ /* 0x000fe2000f8e10ff */
[----:B------:R-:W-:Y:S01]  /*0490*/  BSSY.RECONVERGENT B0, `(.L_x_6) ;  /* 0x0000015000007945 */ /* 0x000fe20003800200 */
[----:B------:R-:W5:Y:S01]  /*04a0*/  S2UR UR7, SR_CTAID.X ;  /* 0x00000000000779c3 */ /* 0x000f620000002500 */
[----:B------:R-:W4:Y:S01]  /*04b0*/  LDCU.64 UR20, c[0x0][0x3c0] ;  /* 0x00007800ff1477ac */ /* 0x000f220008000a00 */
[----:B--2---:R-:W-:-:S05]  /*04c0*/  R2UR UR23, R3 ;  /* 0x00000000031772ca */ /* 0x004fca00000e0000 */
[----:B------:R2:W-:Y:S01]  /*04d0*/  @!P0 STS [R4], RZ ;  /* 0x000000ff04008388 */ /* 0x0005e20000000800 */
[----:B------:R-:W1:Y:S01]  /*04e0*/  LDC R6, c[0x0][0x398] ;  /* 0x0000e600ff067b82 */ /* 0x000e620000000800 */
[----:B------:R-:W-:Y:S02]  /*04f0*/  NOP ;  /* 0x0000000000007918 */ /* 0x000fe40000000000 */
[----:B------:R2:W-:Y:S01]  /*0500*/  @!P3 STS [UR8+0x20], R5 ;  /* 0x00002005ff00b988 */ /* 0x0005e20008000808 */
[----:B---3-5:R-:W-:-:S04]  /*0510*/  UIMAD UR4, UR4, UR6, UR9 ;  /* 0x00000006040472a4 */ /* 0x028fc8000f8e0209 */
[----:B------:R-:W-:-:S04]  /*0520*/  UIMAD UR4, UR4, UR5, UR7 ;  /* 0x00000005040472a4 */ /* 0x000fc8000f8e0207 */
[----:B------:R-:W-:-:S04]  /*0530*/  UIMAD UR4, UR4, 0x180, URZ ;  /* 0x00000180040478a4 */ /* 0x000fc8000f8e02ff */
[----:B----4-:R-:W-:Y:S01]  /*0540*/  UIADD3 UR24, UP0, UPT, UR4, UR20, URZ ;  /* 0x0000001404187290 */ /* 0x010fe2000ff1e0ff */
[----:B-1----:R-:W-:-:S03]  /*0550*/  VIADD R6, R6, 0xffffffff ;  /* 0xffffffff06067836 */ /* 0x002fc60000000000 */
[----:B------:R-:W-:Y:S01]  /*0560*/  ULEA.HI.X.SX32 UR25, UR4, UR21, 0x1, UP0 ;  /* 0x0000001504197291 */ /* 0x000fe200080f0eff */
[----:B--2---:R-:W-:Y:S11]  /*0570*/  @P3 BRA `(.L_x_7) ;  /* 0x0000000000183947 */ /* 0x004ff60003800000 */
[----:B------:R-:W1:Y:S01]  /*0580*/  LDS R2, [UR8+0x8] ;  /* 0x00000808ff027984 */ /* 0x000e620008000800 */
[----:B------:R-:W2:Y:S01]  /*0590*/  LDC.64 R8, c[0x0][0x380] ;  /* 0x0000e000ff087b82 */ /* 0x000ea20000000a00 */
[----:B------:R-:W-:Y:S02]  /*05a0*/  IMAD.MOV.U32 R3, RZ, RZ, 0x70 ;  /* 0x00000070ff037424 */ /* 0x000fe400078e00ff */
[----:B--2---:R2:W-:Y:S03]  /*05b0*/  STS.64 [UR8], R8 ;  /* 0x00000008ff007988 */ /* 0x0045e60008000a08 */
[----:B-1----:R-:W-:-:S05]  /*05c0*/  LOP3.LUT R2, R2, 0x10, R3, 0xd8, !PT ;  /* 0x0000001002027812 */ /* 0x002fca00078ed803 */
[----:B------:R2:W-:Y:S02]  /*05d0*/  STS [UR8+0x8], R2 ;  /* 0x00000802ff007988 */ /* 0x0005e40008000808 */
.L_x_7:
[----:B------:R-:W-:Y:S05]  /*05e0*/  BSYNC.RECONVERGENT B0 ;  /* 0x0000000000007941 */ /* 0x000fea0003800200 */
.L_x_6:
[----:B------:R-:W-:Y:S04]  /*05f0*/  BSSY.RECONVERGENT B0, `(.L_x_8) ;  /* 0x000000a000007945 */ /* 0x000fe80003800200 */
[----:B------:R-:W-:Y:S05]  /*0600*/  @P3 BRA `(.L_x_9) ;  /* 0x0000000000203947 */ /* 0x000fea0003800000 */
[----:B--2---:R-:W1:Y:S01]  /*0610*/  LDS R2, [UR8+0x34] ;  /* 0x00003408ff027984 */ /* 0x004e620008000800 */
[----:B------:R-:W-:Y:S02]  /*0620*/  IMAD.MOV.U32 R3, RZ, RZ, 0x7f000000 ;  /* 0x7f000000ff037424 */ /* 0x000fe400078e00ff */
[----:B------:R-:W-:Y:S01]  /*0630*/  @!P3 IMAD.MOV.U32 R7, RZ, RZ, 0x7f ;  /* 0x0000007fff07b424 */ /* 0x000fe200078e00ff */
[----:B------:R-:W2:Y:S02]  /*0640*/  @!P3 LDS R8, [UR8+0x38] ;  /* 0x00003808ff08b984 */ /* 0x000ea40008000800 */
[----:B-1----:R-:W-:Y:S02]  /*0650*/  LOP3.LUT R2, R2, 0xff000000, R3, 0xb8, !PT ;  /* 0xff00000002027812 */ /* 0x002fe400078eb803 */
[----:B--2---:R-:W-:-:S03]  /*0660*/  @!P3 LOP3.LUT R3, R8, 0xff, R7, 0xb8, !PT ;  /* 0x000000ff0803b812 */ /* 0x004fc600078eb807 */
[----:B------:R1:W-:Y:S04]  /*0670*/  STS [UR8+0x34], R2 ;  /* 0x00003402ff007988 */ /* 0x0003e80008000808 */
[----:B------:R1:W-:Y:S02]  /*0680*/  @!P3 STS [UR8+0x38], R3 ;  /* 0x00003803ff00b988 */ /* 0x0003e40008000808 */
.L_x_9:
[----:B------:R-:W-:Y:S05]  /*0690*/  BSYNC.RECONVERGENT B0 ;  /* 0x0000000000007941 */ /* 0x000fea0003800200 */
.L_x_8:
[----:B------:R-:W-:Y:S04]  /*06a0*/  BSSY.RECONVERGENT B0, `(.L_x_10) ;  /* 0x000000a000007945 */ /* 0x000fe80003800200 */
[----:B------:R-:W-:Y:S05]  /*06b0*/  @P3 BRA `(.L_x_11) ;  /* 0x0000000000203947 */ /* 0x000fea0003800000 */
[----:B-12---:R-:W1:Y:S01]  /*06c0*/  LDS R2, [UR8+0x1c] ;  /* 0x00001c08ff027984 */ /* 0x006e620008000800 */
[----:B------:R-:W2:Y:S03]  /*06d0*/  LDC.64 R8, c[0x0][0x3a8] ;  /* 0x0000ea00ff087b82 */ /* 0x000ea60000000a00 */
[----:B------:R3:W-:Y:S01]  /*06e0*/  STS [UR8+0x24], R6 ;  /* 0x00002406ff007988 */ /* 0x0007e20008000808 */
[--C-:B--2---:R-:W-:Y:S02]  /*06f0*/  SHF.R.U32.HI R7, RZ, 0x4, R9.reuse ;  /* 0x00000004ff077819 */ /* 0x104fe40000011609 */
[----:B------:R-:W-:-:S05]  /*0700*/  SHF.R.U64 R3, R8, 0x4, R9 ;  /* 0x0000000408037819 */ /* 0x000fca0000001209 */
[----:B------:R3:W-:Y:S01]  /*0710*/  STS [UR8+0xc], R3 ;  /* 0x00000c03ff007988 */ /* 0x0007e20008000808 */
[----:B-1----:R-:W-:-:S05]  /*0720*/  LOP3.LUT R2, R2, 0xf, R7, 0xb8, !PT ;  /* 0x0000000f02027812 */ /* 0x002fca00078eb807 */
[----:B------:R3:W-:Y:S02]  /*0730*/  STS [UR8+0x1c], R2 ;  /* 0x00001c02ff007988 */ /* 0x0007e40008000808 */
.L_x_11:
[----:B------:R-:W-:Y:S05]  /*0740*/  BSYNC.RECONVERGENT B0 ;  /* 0x0000000000007941 */ /* 0x000fea0003800200 */
.L_x_10:
[----:B------:R-:W-:Y:S04]  /*0750*/  BSSY.RECONVERGENT B1, `(.L_x_12) ;  /* 0x000001d000017945 */ /* 0x000fe80003800200 */
[----:B------:R-:W-:Y:S04]  /*0760*/  BSSY.RELIABLE B0, `(.L_x_13) ;  /* 0x0000018000007945 */ /* 0x000fe80003800100 */
[----:B------:R-:W-:Y:S05]  /*0770*/  @P3 BRA `(.L_x_14) ;  /* 0x00000000001c3947 */ /* 0x000fea0003800000 */
[----:B-123--:R-:W1:Y:S02]  /*0780*/  LDS R2, [UR8+0x34] ;  /* 0x00003408ff027984 */ /* 0x00ee640008000800 */
[----:B-1----:R-:W-:-:S05]  /*0790*/  LOP3.LUT R2, R2, 0x7, RZ, 0xb8, !PT ;  /* 0x0000000702027812 */ /* 0x002fca00078eb8ff */
[----:B------:R1:W-:Y:S01]  /*07a0*/  STS [UR8+0x34], R2 ;  /* 0x00003402ff007988 */ /* 0x0003e20008000808 */
[----:B------:R-:W-:Y:S05]  /*07b0*/  @P3 BRA `(.L_x_15) ;  /* 0x00000000001c3947 */ /* 0x000fea0003800000 */
[----:B-1----:R-:W1:Y:S02]  /*07c0*/  LDS R2, [UR8+0x34] ;  /* 0x00003408ff027984 */ /* 0x002e640008000800 */
[----:B-1----:R-:W-:-:S05]  /*07d0*/  LOP3.LUT R2, R2, 0x38, RZ, 0xb8, !PT ;  /* 0x0000003802027812 */ /* 0x002fca00078eb8ff */
[----:B------:R4:W-:Y:S02]  /*07e0*/  STS [UR8+0x34], R2 ;  /* 0x00003402ff007988 */ /* 0x0009e40008000808 */
.L_x_14:
[----:B------:R-:W-:Y:S05]  /*07f0*/  @P3 BRA `(.L_x_16) ;  /* 0x00000000001c3947 */ /* 0x000fea0003800000 */
[----:B-1234-:R-:W1:Y:S02]  /*0800*/  LDS R2, [UR8+0x8] ;  /* 0x00000808ff027984 */ /* 0x01ee640008000800 */
[----:B-1----:R-:W-:-:S05]  /*0810*/  LOP3.LUT R2, R2, 0x780, RZ, 0xb8, !PT ;  /* 0x0000078002027812 */ /* 0x002fca00078eb8ff */
[----:B------:R2:W-:Y:S02]  /*0820*/  STS [UR8+0x8], R2 ;  /* 0x00000802ff007988 */ /* 0x0005e40008000808 */
.L_x_15:
[----:B------:R-:W-:Y:S05]  /*0830*/  @P3 BRA `(.L_x_17) ;  /* 0x0000000000283947 */ /* 0x000fea0003800000 */
[----:B-12---:R-:W1:Y:S02]  /*0840*/  LDS R2, [UR8+0x8] ;  /* 0x00000808ff027984 */ /* 0x006e640008000800 */
[----:B-1----:R-:W-:-:S05]  /*0850*/  LOP3.LUT R2, R2, 0x1800, RZ, 0xb8, !PT ;  /* 0x0000180002027812 */ /* 0x002fca00078eb8ff */
[----:B------:R5:W-:Y:S02]  /*0860*/  STS [UR8+0x8], R2 ;  /* 0x00000802ff007988 */ /* 0x000be40008000808 */
.L_x_16:
[----:B------:R-:W-:Y:S05]  /*0870*/  @P3 BREAK.RELIABLE B0 ;  /* 0x0000000000003942 */ /* 0x000fea0003800100 */
[----:B------:R-:W-:Y:S05]  /*0880*/  @P3 BRA `(.L_x_18) ;  /* 0x0000000000243947 */ /* 0x000fea0003800000 */
[----:B-1-3--:R-:W1:Y:S01]  /*0890*/  LDS R3, [UR8+0x8] ;  /* 0x00000808ff037984 */ /* 0x00ae620008000800 */
[----:B--2-45:R-:W-:-:S05]  /*08a0*/  IMAD.MOV.U32 R2, RZ, RZ, 0x6000 ;  /* 0x00006000ff027424 */ /* 0x034fca00078e00ff */
[----:B-1----:R-:W-:-:S04]  /*08b0*/  LOP3.LUT R2, R3, 0x6000, R2, 0xd8, !PT ;  /* 0x0000600003027812 */ /* 0x002fc800078ed802 */
[----:B------:R-:W-:-:S05]  /*08c0*/  LOP3.LUT R2, R2, 0x400000, RZ, 0xb8, !PT ;  /* 0x0040000002027812 */ /* 0x000fca00078eb8ff */
[----:B------:R3:W-:Y:S02]  /*08d0*/  STS [UR8+0x8], R2 ;  /* 0x00000802ff007988 */ /* 0x0007e40008000808 */
.L_x_17:
[----:B------:R-:W-:Y:S05]  /*08e0*/  BSYNC.RELIABLE B0 ;  /* 0x0000000000007941 */ /* 0x000fea0003800100 */
.L_x_13:
[----:B-123--:R-:W1:Y:S02]  /*08f0*/  @!P3 LDS R2, [UR8+0x8] ;  /* 0x00000808ff02b984 */ /* 0x00ee640008000800 */
[----:B-1----:R-:W-:-:S05]  /*0900*/  @!P3 LOP3.LUT R2, R2, 0x8000, RZ, 0xb8, !PT ;  /* 0x000080000202b812 */ /* 0x002fca00078eb8ff */
[----:B------:R1:W-:Y:S02]  /*0910*/  @!P3 STS [UR8+0x8], R2 ;  /* 0x00000802ff00b988 */ /* 0x0003e40008000808 */
.L_x_18:
[----:B------:R-:W-:Y:S05]  /*0920*/  BSYNC.RECONVERGENT B1 ;  /* 0x0000000000017941 */ /* 0x000fea0003800200 */
.L_x_12:
[----:B------:R-:W-:Y:S05]  /*0930*/  WARPSYNC.ALL ;  /* 0x0000000000007948 */ /* 0x000fea0003800000 */
[----:B------:R-:W-:Y:S01]  /*0940*/  NOP ;  /* 0x0000000000007918 */ /* 0x000fe20000000000 */
[----:B------:R-:W-:Y:S05]  /*0950*/  @P0 BRA `(.L_x_19) ;  /* 0x0000000000300947 */ /* 0x000fea0003800000 */
[----:B-12345:R-:W1:Y:S01]  /*0960*/  S2R R2, SR_LANEID ;  /* 0x0000000000027919 */ /* 0x03ee620000000000 */
[----:B------:R-:W-:Y:S05]  /*0970*/  WARPSYNC.ALL ;  /* 0x0000000000007948 */ /* 0x000fea0003800000 */
[----:B------:R-:W-:Y:S01]  /*0980*/  NOP ;  /* 0x0000000000007918 */ /* 0x000fe20000000000 */
[----:B-1----:R-:W-:-:S05]  /*0990*/  IMAD.SHL.U32 R7, R2, 0x4, RZ ;  /* 0x0000000402077824 */ /* 0x002fca00078e00ff */
[----:B------:R-:W1:Y:S01]  /*09a0*/  LDS R9, [R7+UR8] ;  /* 0x0000000807097984 */ /* 0x000e620008000800 */
[----:B------:R-:W-:-:S05]  /*09b0*/  IADD3 R2, P1, PT, R7, UR24, RZ ;  /* 0x0000001807027c10 */ /* 0x000fca000ff3e0ff */
[----:B------:R-:W-:-:S05]  /*09c0*/  IMAD.X R3, RZ, RZ, UR25, P1 ;  /* 0x00000019ff037e24 */ /* 0x000fca00088e06ff */
[----:B-1----:R1:W2:Y:S01]  /*09d0*/  ATOMG.E.EXCH.STRONG.GPU PT, RZ, [R2], R9 ;  /* 0x0000000902ff73a8 */ /* 0x0022a200041ee100 */
[----:B------:R-:W-:-:S04]  /*09e0*/  DEPBAR {5,4,3,2,1,0} ;  /* 0x0000003f0000791a */ /* 0x000fc80000000000 */
[----:B------:R-:W3:Y:S02]  /*09f0*/  CCTL.E.C.LDCU.IV.DEEP [UR24] ;  /* 0x0000000018007540 */ /* 0x000ee40009c08000 */
[----:B---3--:R1:W-:Y:S01]  /*0a00*/  UTMACCTL.IV [UR24] ;  /* 0x00000000180079b9 */ /* 0x0083e20008000000 */
[----:B------:R-:W-:Y:S01]  /*0a10*/  NOP ;  /* 0x0000000000007918 */ /* 0x000fe20000000000 */
.L_x_19:
[----:B------:R-:W-:Y:S05]  /*0a20*/  @P0 BRA `(.L_x_20) ;  /* 0x00000000000c0947 */ /* 0x000fea0003800000 */
[----:B------:R0:W-:Y:S01]  /*0a30*/  UTMACMDFLUSH ;  /* 0x00000000000079b7 */ /* 0x0001e20000000000 */
[----:B------:R-:W-:Y:S05]  /*0a40*/  @P0 BRA `(.L_x_20) ;  /* 0x0000000000040947 */ /* 0x000fea0003800000 */
[----:B------:R-:W-:-:S04]  /*0a50*/  DEPBAR.LE SB0, 0x0 ;  /* 0x000080000000791a */ /* 0x000fc80000000000 */
.L_x_20:
[----:B------:R-:W-:Y:S05]  /*0a60*/  WARPSYNC.ALL ;  /* 0x0000000000007948 */ /* 0x000fea0003800000 */
[----:B------:R-:W-:Y:S01]  /*0a70*/  NOP ;  /* 0x0000000000007918 */ /* 0x000fe20000000000 */
[----:B--2---:R-:W-:Y:S06]  /*0a80*/  BAR.SYNC.DEFER_BLOCKING 0x0 ;  /* 0x0000000000007b1d */ /* 0x004fec0000010000 */
[----:B------:R-:W-:Y:S02]  /*0a90*/  BSSY.RECONVERGENT B1, `(.L_x_21) ;  /* 0x000000b000017945 */ /* 0x000fe40003800200 */
[----:B------:R-:W-:Y:S06]  /*0aa0*/  BAR.SYNC.DEFER_BLOCKING 0x0 ;  /* 0x0000000000007b1d */ /* 0x000fec0000010000 */
[----:B------:R2:W-:Y:S01]  /*0ab0*/  @!P0 STS [R4], RZ ;  /* 0x000000ff04008388 */ /* 0x0005e20000000800 */
[----:B------:R-:W-:Y:S01]  /*0ac0*/  NOP ;  /* 0x0000000000007918 */ /* 0x000fe20000000000 */
[----:B------:R-:W-:Y:S05]  /*0ad0*/  @P3 BRA `(.L_x_22) ;  /* 0x0000000000183947 */ /* 0x000fea0003800000 */
[----:B-1-345:R-:W1:Y:S01]  /*0ae0*/  LDS R2, [UR8+0x8] ;  /* 0x00000808ff027984 */ /* 0x03ae620008000800 */
[----:B------:R-:W3:Y:S01]  /*0af0*/  LDC.64 R8, c[0x0][0x388] ;  /* 0x0000e200ff087b82 */ /* 0x000ee20000000a00 */
[----:B------:R-:W-:Y:S02]  /*0b00*/  IMAD.MOV.U32 R3, RZ, RZ, 0x70 ;  /* 0x00000070ff037424 */ /* 0x000fe400078e00ff */
[----:B---3--:R3:W-:Y:S03]  /*0b10*/  STS.64 [UR8], R8 ;  /* 0x00000008ff007988 */ /* 0x0087e60008000a08 */
[----:B-1----:R-:W-:-:S05]  /*0b20*/  LOP3.LUT R2, R2, 0x10, R3, 0xd8, !PT ;  /* 0x0000001002027812 */ /* 0x002fca00078ed803 */
[----:B------:R3:W-:Y:S02]  /*0b30*/  STS [UR8+0x8], R2 ;  /* 0x00000802ff007988 */ /* 0x0007e40008000808 */
.L_x_22:
[----:B-1----:R-:W-:Y:S05]  /*0b40*/  BSYNC.RECONVERGENT B1 ;  /* 0x0000000000017941 */ /* 0x002fea0003800200 */
.L_x_21:
[----:B------:R-:W-:Y:S04]  /*0b50*/  BSSY.RECONVERGENT B2, `(.L_x_23) ;  /* 0x000000f000027945 */ /* 0x000fe80003800200 */
[----:B------:R-:W-:Y:S04]  /*0b60*/  BSSY.RELIABLE B1, `(.L_x_24) ;  /* 0x000000c000017945 */ /* 0x000fe80003800100 */
[----:B------:R-:W-:Y:S05]  /*0b70*/  @P3 BRA `(.L_x_25) ;  /* 0x0000000000283947 */ /* 0x000fea0003800000 */
[----:B---345:R-:W1:Y:S01]  /*0b80*/  LDS R2, [UR8+0x34] ;  /* 0x00003408ff027984 */ /* 0x038e620008000800 */
[----:B------:R-:W-:Y:S01]  /*0b90*/  IMAD.MOV.U32 R3, RZ, RZ, 0x7f000000 ;  /* 0x7f000000ff037424 */ /* 0x000fe200078e00ff */
[----:B------:R-:W-:Y:S05]  /*0ba0*/  @P3 BREAK.RELIABLE B1 ;  /* 0x0000000000013942 */ /* 0x000fea0003800100 */
[----:B-1----:R-:W-:-:S05]  /*0bb0*/  LOP3.LUT R2, R2, 0xff000000, R3, 0xb8, !PT ;  /* 0xff00000002027812 */ /* 0x002fca00078eb803 */
[----:B------:R1:W-:Y:S01]  /*0bc0*/  STS [UR8+0x34], R2 ;  /* 0x00003402ff007988 */ /* 0x0003e20008000808 */
[----:B------:R-:W-:Y:S05]  /*0bd0*/  @P3 BRA `(.L_x_26) ;  /* 0x0000000000183947 */ /* 0x000fea0003800000 */
[----:B-1----:R-:W1:Y:S01]  /*0be0*/  LDS R2, [UR8+0x38] ;  /* 0x00003808ff027984 */ /* 0x002e620008000800 */
[----:B------:R-:W-:-:S05]  /*0bf0*/  IMAD.MOV.U32 R3, RZ, RZ, 0x7f ;  /* 0x0000007fff037424 */ /* 0x000fca00078e00ff */
[----:B-1----:R-:W-:-:S05]  /*0c00*/  LOP3.LUT R2, R2, 0xff, R3, 0xb8, !PT ;  /* 0x000000ff02027812 */ /* 0x002fca00078eb803 */
[----:B------:R1:W-:Y:S02]  /*0c10*/  STS [UR8+0x38], R2 ;  /* 0x00003802ff007988 */ /* 0x0003e40008000808 */
.L_x_25:
[----:B------:R-:W-:Y:S05]  /*0c20*/  BSYNC.RELIABLE B1 ;  /* 0x0000000000017941 */ /* 0x000fea0003800100 */
.L_x_24:
[----:B------:R1:W-:Y:S02]  /*0c30*/  @!P3 STS [UR8+0x20], R5 ;  /* 0x00002005ff00b988 */ /* 0x0003e40008000808 */
.L_x_26:
[----:B------:R-:W-:Y:S05]  /*0c40*/  BSYNC.RECONVERGENT B2 ;  /* 0x0000000000027941 */ /* 0x000fea0003800200 */
.L_x_23:
[----:B------:R-:W-:Y:S05]  /*0c50*/  WARPSYNC.ALL ;  /* 0x0000000000007948 */ /* 0x000fea0003800000 */
[----:B------:R-:W-:Y:S01]  /*0c60*/  NOP ;  /* 0x0000000000007918 */ /* 0x000fe20000000000 */
[----:B-1----:R-:W1:Y:S01]  /*0c70*/  LDC R5, c[0x0][0x39c] ;  /* 0x0000e700ff057b82 */ /* 0x002e620000000800 */
[----:B------:R-:W-:Y:S01]  /*0c80*/  BSSY.RECONVERGENT B2, `(.L_x_27) ;  /* 0x000000b000027945 */ /* 0x000fe20003800200 */
[----:B-1----:R-:W-:-:S03]  /*0c90*/  VIADD R5, R5, 0xffffffff ;  /* 0xffffffff05057836 */ /* 0x002fc60000000000 */
[----:B------:R-:W-:Y:S05]  /*0ca0*/  @P3 BRA `(.L_x_28) ;  /* 0x0000000000203947 */ /* 0x000fea0003800000 */
[----:B---345:R-:W1:Y:S01]  /*0cb0*/  LDS R2, [UR8+0x1c] ;  /* 0x00001c08ff027984 */ /* 0x038e620008000800 */
[----:B------:R-:W3:Y:S03]  /*0cc0*/  LDC.64 R8, c[0x0][0x3b0] ;  /* 0x0000ec00ff087b82 */ /* 0x000ee60000000a00 */
[----:B------:R4:W-:Y:S01]  /*0cd0*/  STS [UR8+0x24], R5 ;  /* 0x00002405ff007988 */ /* 0x0009e20008000808 */
[--C-:B---3--:R-:W-:Y:S02]  /*0ce0*/  SHF.R.U32.HI R7, RZ, 0x4, R9.reuse ;  /* 0x00000004ff077819 */ /* 0x108fe40000011609 */
[----:B------:R-:W-:-:S05]  /*0cf0*/  SHF.R.U64 R3, R8, 0x4, R9 ;  /* 0x0000000408037819 */ /* 0x000fca0000001209 */
[----:B------:R4:W-:Y:S01]  /*0d00*/  STS [UR8+0xc], R3 ;  /* 0x00000c03ff007988 */ /* 0x0009e20008000808 */
[----:B-1----:R-:W-:-:S05]  /*0d10*/  LOP3.LUT R2, R2, 0xf, R7, 0xb8, !PT ;  /* 0x0000000f02027812 */ /* 0x002fca00078eb807 */
[----:B------:R4:W-:Y:S02]  /*0d20*/  STS [UR8+0x1c], R2 ;  /* 0x00001c02ff007988 */ /* 0x0009e40008000808 */
.L_x_28:
[----:B------:R-:W-:Y:S05]  /*0d30*/  BSYNC.RECONVERGENT B2 ;  /* 0x0000000000027941 */ /* 0x000fea0003800200 */
.L_x_27:
[----:B------:R-:W-:Y:S04]  /*0d40*/  BSSY.RECONVERGENT B3, `(.L_x_29) ;  /* 0x000001d000037945 */ /* 0x000fe80003800200 */
[----:B------:R-:W-:Y:S04]  /*0d50*/  BSSY.RELIABLE B2, `(.L_x_30) ;  /* 0x0000018000027945 */ /* 0x000fe80003800100 */
[----:B------:R-:W-:Y:S05]  /*0d60*/  @P3 BRA `(.L_x_31) ;  /* 0x00000000001c3947 */ /* 0x000fea0003800000 */
[----:B---345:R-:W1:Y:S02]  /*0d70*/  LDS R2, [UR8+0x34] ;  /* 0x00003408ff027984 */ /* 0x038e640008000800 */
[----:B-1----:R-:W-:-:S05]  /*0d80*/  LOP3.LUT R2, R2, 0x7, RZ, 0xb8, !PT ;  /* 0x0000000702027812 */ /* 0x002fca00078eb8ff */
[----:B------:R1:W-:Y:S01]  /*0d90*/  STS [UR8+0x34], R2 ;  /* 0x00003402ff007988 */ /* 0x0003e20008000808 */
[----:B------:R-:W-:Y:S05]  /*0da0*/  @P3 BRA `(.L_x_32) ;  /* 0x00000000001c3947 */ /* 0x000fea0003800000 */
[----:B-1----:R-:W1:Y:S02]  /*0db0*/  LDS R2, [UR8+0x34] ;  /* 0x00003408ff027984 */ /* 0x002e640008000800 */
[----:B-1----:R-:W-:-:S05]  /*0dc0*/  LOP3.LUT R2, R2, 0x38, RZ, 0xb8, !PT ;  /* 0x0000003802027812 */ /* 0x002fca00078eb8ff */
[----:B------:R1:W-:Y:S02]  /*0dd0*/  STS [UR8+0x34], R2 ;  /* 0x00003402ff007988 */ /* 0x0003e40008000808 */
.L_x_31:
[----:B------:R-:W-:Y:S05]  /*0de0*/  @P3 BRA `(.L_x_33) ;  /* 0x00000000001c3947 */ /* 0x000fea0003800000 */
[----:B-1-345:R-:W1:Y:S02]  /*0df0*/  LDS R2, [UR8+0x8] ;  /* 0x00000808ff027984 */ /* 0x03ae640008000800 */
[----:B-1----:R-:W-:-:S05]  /*0e00*/  LOP3.LUT R2, R2, 0x780, RZ, 0xb8, !PT ;  /* 0x0000078002027812 */ /* 0x002fca00078eb8ff */
[----:B------:R3:W-:Y:S02]  /*0e10*/  STS [UR8+0x8], R2 ;  /* 0x00000802ff007988 */ /* 0x0007e40008000808 */
.L_x_32:
[----:B------:R-:W-:Y:S05]  /*0e20*/  @P3 BRA `(.L_x_34) ;  /* 0x0000000000283947 */ /* 0x000fea0003800000 */
[----:B-1-3--:R-:W1:Y:S02]  /*0e30*/  LDS R2, [UR8+0x8] ;  /* 0x00000808ff027984 */ /* 0x00ae640008000800 */
[----:B-1----:R-:W-:-:S05]  /*0e40*/  LOP3.LUT R2, R2, 0x1800, RZ, 0xb8, !PT ;  /* 0x0000180002027812 */ /* 0x002fca00078eb8ff */
[----:B------:R1:W-:Y:S02]  /*0e50*/  STS [UR8+0x8], R2 ;  /* 0x00000802ff007988 */ /* 0x0003e40008000808 */
.L_x_33:
[----:B------:R-:W-:Y:S05]  /*0e60*/  @P3 BREAK.RELIABLE B2 ;  /* 0x0000000000023942 */ /* 0x000fea0003800100 */
[----:B------:R-:W-:Y:S05]  /*0e70*/  @P3 BRA `(.L_x_35) ;  /* 0x0000000000243947 */ /* 0x000fea0003800000 */
[----:B-1-345:R-:W1:Y:S01]  /*0e80*/  LDS R2, [UR8+0x8] ;  /* 0x00000808ff027984 */ /* 0x03ae620008000800 */
[----:B------:R-:W-:-:S05]  /*0e90*/  IMAD.MOV.U32 R3, RZ, RZ, 0x6000 ;  /* 0x00006000ff037424 */ /* 0x000fca00078e00ff */
[----:B-1----:R-:W-:-:S04]  /*0ea0*/  LOP3.LUT R2, R2, 0x6000, R3, 0xd8, !PT ;  /* 0x0000600002027812 */ /* 0x002fc800078ed803 */
[----:B------:R-:W-:-:S05]  /*0eb0*/  LOP3.LUT R2, R2, 0x400000, RZ, 0xb8, !PT ;  /* 0x0040000002027812 */ /* 0x000fca00078eb8ff */
[----:B------:R4:W-:Y:S02]  /*0ec0*/  STS [UR8+0x8], R2 ;  /* 0x00000802ff007988 */ /* 0x0009e40008000808 */
.L_x_34:
[----:B------:R-:W-:Y:S05]  /*0ed0*/  BSYNC.RELIABLE B2 ;  /* 0x0000000000027941 */ /* 0x000fea0003800100 */
.L_x_30:
[----:B-1-34-:R-:W1:Y:S02]  /*0ee0*/  @!P3 LDS R2, [UR8+0x8] ;  /* 0x00000808ff02b984 */ /* 0x01ae640008000800 */
[----:B-1----:R-:W-:-:S05]  /*0ef0*/  @!P3 LOP3.LUT R2, R2, 0x8000, RZ, 0xb8, !PT ;  /* 0x000080000202b812 */ /* 0x002fca00078eb8ff */
[----:B------:R1:W-:Y:S02]  /*0f00*/  @!P3 STS [UR8+0x8], R2 ;  /* 0x00000802ff00b988 */ /* 0x0003e40008000808 */
.L_x_35:
[----:B------:R-:W-:Y:S05]  /*0f10*/  BSYNC.RECONVERGENT B3 ;  /* 0x0000000000037941 */ /* 0x000fea0003800200 */
.L_x_29:
[----:B------:R-:W-:Y:S05]  /*0f20*/  WARPSYNC.ALL ;  /* 0x0000000000007948 */ /* 0x000fea0003800000 */
[----:B------:R-:W-:Y:S01]  /*0f30*/  NOP ;  /* 0x0000000000007918 */ /* 0x000fe20000000000 */
[----:B------:R-:W-:-:S04]  /*0f40*/  UIADD3 UR5, UPT, UPT, UR4, 0x80, URZ ;  /* 0x0000008004057890 */ /* 0x000fc8000fffe0ff */
[----:B------:R-:W-:-:S04]  /*0f50*/  UIADD3 UR26, UP0, UPT, UR5, UR20, URZ ;  /* 0x00000014051a7290 */ /* 0x000fc8000ff1e0ff */
[----:B------:R-:W-:Y:S01]  /*0f60*/  ULEA.HI.X.SX32 UR27, UR5, UR21, 0x1, UP0 ;  /* 0x00000015051b7291 */ /* 0x000fe200080f0eff */
[----:B------:R-:W-:Y:S11]  /*0f70*/  @P0 BRA `(.L_x_36) ;  /* 0x0000000000300947 */ /* 0x000ff60003800000 */
[----:B-1-345:R-:W1:Y:S01]  /*0f80*/  S2R R2, SR_LANEID ;  /* 0x0000000000027919 */ /* 0x03ae620000000000 */
[----:B------:R-:W-:Y:S05]  /*0f90*/  WARPSYNC.ALL ;  /* 0x0000000000007948 */ /* 0x000fea0003800000 */
[----:B------:R-:W-:Y:S01]  /*0fa0*/  NOP ;  /* 0x0000000000007918 */ /* 0x000fe20000000000 */
[----:B-1----:R-:W-:-:S05]  /*0fb0*/  IMAD.SHL.U32 R8, R2, 0x4, RZ ;  /* 0x0000000402087824 */ /* 0x002fca00078e00ff */
[----:B------:R-:W1:Y:S01]  /*0fc0*/  LDS R7, [R8+UR8] ;  /* 0x0000000808077984 */ /* 0x000e620008000800 */
[----:B------:R-:W-:-:S05]  /*0fd0*/  IADD3 R2, P1, PT, R8, UR26, RZ ;  /* 0x0000001a08027c10 */ /* 0x000fca000ff3e0ff */
[----:B------:R-:W-:-:S05]  /*0fe0*/  IMAD.X R3, RZ, RZ, UR27, P1 ;  /* 0x0000001bff037e24 */ /* 0x000fca00088e06ff */
[----:B-1----:R1:W3:Y:S01]  /*0ff0*/  ATOMG.E.EXCH.STRONG.GPU PT, RZ, [R2], R7 ;  /* 0x0000000702ff73a8 */ /* 0x0022e200041ee100 */
[----:B------:R-:W-:-:S04]  /*1000*/  DEPBAR {5,4,3,2,1,0} ;  /* 0x0000003f0000791a */ /* 0x000fc80000000000 */
[----:B------:R-:W4:Y:S02]  /*1010*/  CCTL.E.C.LDCU.IV.DEEP [UR26] ;  /* 0x000000001a007540 */ /* 0x000f240009c08000 */
[----:B----4-:R1:W-:Y:S01]  /*1020*/  UTMACCTL.IV [UR26] ;  /* 0x000000001a0079b9 */ /* 0x0103e20008000000 */
[----:B------:R-:W-:Y:S01]  /*1030*/  NOP ;  /* 0x0000000000007918 */ /* 0x000fe20000000000 */
.L_x_36:
[----:B------:R-:W-:Y:S05]  /*1040*/  @P0 BRA `(.L_x_37) ;  /* 0x00000000000c0947 */ /* 0x000fea0003800000 */
[----:B------:R0:W-:Y:S01]  /*1050*/  UTMACMDFLUSH ;  /* 0x00000000000079b7 */ /* 0x0001e20000000000 */
[----:B------:R-:W-:Y:S05]  /*1060*/  @P0 BRA `(.L_x_37) ;  /* 0x0000000000040947 */ /* 0x000fea0003800000 */
[----:B------:R-:W-:-:S04]  /*1070*/  DEPBAR.LE SB0, 0x0 ;  /* 0x000080000000791a */ /* 0x000fc80000000000 */
.L_x_37:
[----:B------:R-:W-:Y:S05]  /*1080*/  WARPSYNC.ALL ;  /* 0x0000000000007948 */ /* 0x000fea0003800000 */
[----:B------:R-:W-:Y:S01]  /*1090*/  NOP ;  /* 0x0000000000007918 */ /* 0x000fe20000000000 */
[----:B---3--:R-:W-:Y:S06]  /*10a0*/  BAR.SYNC.DEFER_BLOCKING 0x0 ;  /* 0x0000000000007b1d */ /* 0x008fec0000010000 */
[----:B------:R-:W-:Y:S02]  /*10b0*/  BSSY.RECONVERGENT B3, `(.L_x_38) ;  /* 0x000000b000037945 */ /* 0x000fe40003800200 */
[----:B------:R-:W-:Y:S06]  /*10c0*/  BAR.SYNC.DEFER_BLOCKING 0x0 ;  /* 0x0000000000007b1d */ /* 0x000fec0000010000 */
[----:B------:R3:W-:Y:S01]  /*10d0*/  @!P0 STS [R4], RZ ;  /* 0x000000ff04008388 */ /* 0x0007e20000000800 */
[----:B------:R-:W-:Y:S01]  /*10e0*/  NOP ;  /* 0x0000000000007918 */ /* 0x000fe20000000000 */
[----:B------:R-:W-:Y:S05]  /*10f0*/  @P3 BRA `(.L_x_39) ;  /* 0x0000000000183947 */ /* 0x000fea0003800000 */
[----:B-1--45:R-:W1:Y:S01]  /*1100*/  LDS R2, [UR8+0x8] ;  /* 0x00000808ff027984 */ /* 0x032e620008000800 */
[----:B------:R-:W4:Y:S01]  /*1110*/  LDC.64 R8, c[0x0][0x390] ;  /* 0x0000e400ff087b82 */ /* 0x000f220000000a00 */
[----:B------:R-:W-:Y:S02]  /*1120*/  IMAD.MOV.U32 R3, RZ, RZ, 0x70 ;  /* 0x00000070ff037424 */ /* 0x000fe400078e00ff */
[----:B----4-:R4:W-:Y:S03]  /*1130*/  STS.64 [UR8], R8 ;  /* 0x00000008ff007988 */ /* 0x0109e60008000a08 */
[----:B-1----:R-:W-:-:S05]  /*1140*/  LOP3.LUT R2, R2, 0x10, R3, 0xd8, !PT ;  /* 0x0000001002027812 */ /* 0x002fca00078ed803 */
[----:B------:R4:W-:Y:S02]  /*1150*/  STS [UR8+0x8], R2 ;  /* 0x00000802ff007988 */ /* 0x0009e40008000808 */
.L_x_39:
[----:B-1----:R-:W-:Y:S05]  /*1160*/  BSYNC.RECONVERGENT B3 ;  /* 0x0000000000037941 */ /* 0x002fea0003800200 */
.L_x_38:
[----:B------:R-:W-:Y:S04]  /*1170*/  BSSY.RECONVERGENT B4, `(.L_x_40) ;  /* 0x0000033000047945 */ /* 0x000fe80003800200 */
[----:B------:R-:W-:Y:S04]  /*1180*/  BSSY.RELIABLE B3, `(.L_x_41) ;  /* 0x000002e000037945 */ /* 0x000fe80003800100 */
[----:B------:R-:W-:Y:S05]  /*1190*/  @P3 BRA `(.L_x_42) ;  /* 0x0000000000243947 */ /* 0x000fea0003800000 */
[----:B----45:R-:W1:Y:S01]  /*11a0*/  LDS R2, [UR8+0x34] ;  /* 0x00003408ff027984 */ /* 0x030e620008000800 */
[----:B------:R-:W-:-:S05]  /*11b0*/  IMAD.MOV.U32 R3, RZ, RZ, 0x7f000000 ;  /* 0x7f000000ff037424 */ /* 0x000fca00078e00ff */
[----:B-1----:R-:W-:-:S05]  /*11c0*/  LOP3.LUT R2, R2, 0xff000000, R3, 0xb8, !PT ;  /* 0xff00000002027812 */ /* 0x002fca00078eb803 */
[----:B------:R1:W-:Y:S01]  /*11d0*/  STS [UR8+0x34], R2 ;  /* 0x00003402ff007988 */ /* 0x0003e20008000808 */
[----:B------:R-:W-:Y:S05]  /*11e0*/  @P3 BRA `(.L_x_43) ;  /* 0x0000000000183947 */ /* 0x000fea0003800000 */
[----:B-1----:R-:W1:Y:S01]  /*11f0*/  LDS R2, [UR8+0x38] ;  /* 0x00003808ff027984 */ /* 0x002e620008000800 */
[----:B------:R-:W-:-:S05]  /*1200*/  IMAD.MOV.U32 R3, RZ, RZ, 0x7f ;  /* 0x0000007fff037424 */ /* 0x000fca00078e00ff */
[----:B-1----:R-:W-:-:S05]  /*1210*/  LOP3.LUT R2, R2, 0xff, R3, 0xb8, !PT ;  /* 0x000000ff02027812 */ /* 0x002fca00078eb803 */
[----:B------:R1:W-:Y:S02]  /*1220*/  STS [UR8+0x38], R2 ;  /* 0x00003802ff007988 */ /* 0x0003e40008000808 */
.L_x_42:
[----:B------:R-:W-:Y:S05]  /*1230*/  @P3 BRA `(.L_x_44) ;  /* 0x00000000000c3947 */ /* 0x000fea0003800000 */
[----:B------:R1:W-:Y:S02]  /*1240*/  STS [UR8+0x20], R5 ;  /* 0x00002005ff007988 */ /* 0x0003e40008000808 */
.L_x_43:
[----:B------:R-:W-:Y:S05]  /*1250*/  @P3 BRA `(.L_x_45) ;  /* 0x0000000000243947 */ /* 0x000fea0003800000 */
[----:B------:R1:W-:Y:S02]  /*1260*/  STS [UR8+0x24], R6 ;  /* 0x00002406ff007988 */ /* 0x0003e40008000808 */
.L_x_44:
[----:B------:R-:W-:Y:S05]  /*1270*/  @P3 BRA `(.L_x_46) ;  /* 0x00000000002c3947 */ /* 0x000fea0003800000 */
[----:B-1--45:R-:W1:Y:S01]  /*1280*/  LDS R2, [UR8+0x1c] ;  /* 0x00001c08ff027984 */ /* 0x032e620008000800 */
[----:B------:R-:W4:Y:S02]  /*1290*/  LDC.64 R6, c[0x0][0x3b8] ;  /* 0x0000ee00ff067b82 */ /* 0x000f240000000a00 */
[--C-:B----4-:R-:W-:Y:S02]  /*12a0*/  SHF.R.U32.HI R5, RZ, 0x4, R7.reuse ;  /* 0x00000004ff057819 */ /* 0x110fe40000011607 */
[----:B------:R-:W-:-:S05]  /*12b0*/  SHF.R.U64 R3, R6, 0x4, R7 ;  /* 0x0000000406037819 */ /* 0x000fca0000001207 */
[----:B------:R4:W-:Y:S01]  /*12c0*/  STS [UR8+0xc], R3 ;  /* 0x00000c03ff007988 */ /* 0x0009e20008000808 */
[----:B-1----:R-:W-:-:S05]  /*12d0*/  LOP3.LUT R2, R2, 0xf, R5, 0xb8, !PT ;  /* 0x0000000f02027812 */ /* 0x002fca00078eb805 */
[----:B------:R4:W-:Y:S02]  /*12e0*/  STS [UR8+0x1c], R2 ;  /* 0x00001c02ff007988 */ /* 0x0009e40008000808 */
.L_x_45:
[----:B------:R-:W-:Y:S05]  /*12f0*/  @P3 BRA `(.L_x_47) ;  /* 0x00000000001c3947 */ /* 0x000fea0003800000 */
[----:B-1--45:R-:W1:Y:S02]  /*1300*/  LDS R2, [UR8+0x34] ;  /* 0x00003408ff027984 */ /* 0x032e640008000800 */
[----:B-1----:R-:W-:-:S05]  /*1310*/  LOP3.LUT R2, R2, 0x7, RZ, 0xb8, !PT ;  /* 0x0000000702027812 */ /* 0x002fca00078eb8ff */
[----:B------:R1:W-:Y:S02]  /*1320*/  STS [UR8+0x34], R2 ;  /* 0x00003402ff007988 */ /* 0x0003e40008000808 */
.L_x_46:
[----:B------:R-:W-:Y:S05]  /*1330*/  @P3 BRA `(.L_x_48) ;  /* 0x00000000001c3947 */ /* 0x000fea0003800000 */
[----:B-1--45:R-:W1:Y:S02]  /*1340*/  LDS R2, [UR8+0x34] ;  /* 0x00003408ff027984 */ /* 0x032e640008000800 */
[----:B-1----:R-:W-:-:S05]  /*1350*/  LOP3.LUT R2, R2, 0x38, RZ, 0xb8, !PT ;  /* 0x0000003802027812 */ /* 0x002fca00078eb8ff */
[----:B------:R1:W-:Y:S02]  /*1360*/  STS [UR8+0x34], R2 ;  /* 0x00003402ff007988 */ /* 0x0003e40008000808 */
.L_x_47:
[----:B------:R-:W-:Y:S05]  /*1370*/  @P3 BRA `(.L_x_49) ;  /* 0x00000000001c3947 */ /* 0x000fea0003800000 */
[----:B-1--45:R-:W1:Y:S02]  /*1380*/  LDS R2, [UR8+0x8] ;  /* 0x00000808ff027984 */ /* 0x032e640008000800 */
[----:B-1----:R-:W-:-:S05]  /*1390*/  LOP3.LUT R2, R2, 0x780, RZ, 0xb8, !PT ;  /* 0x0000078002027812 */ /* 0x002fca00078eb8ff */
[----:B------:R1:W-:Y:S02]  /*13a0*/  STS [UR8+0x8], R2 ;  /* 0x00000802ff007988 */ /* 0x0003e40008000808 */
.L_x_48:
[----:B------:R-:W-:Y:S05]  /*13b0*/  @P3 BRA `(.L_x_50) ;  /* 0x0000000000283947 */ /* 0x000fea0003800000 */
[----:B-1--45:R-:W1:Y:S02]  /*13c0*/  LDS R2, [UR8+0x8] ;  /* 0x00000808ff027984 */ /* 0x032e640008000800 */
[----:B-1----:R-:W-:-:S05]  /*13d0*/  LOP3.LUT R2, R2, 0x1800, RZ, 0xb8, !PT ;  /* 0x0000180002027812 */ /* 0x002fca00078eb8ff */
[----:B------:R1:W-:Y:S02]  /*13e0*/  STS [UR8+0x8], R2 ;  /* 0x00000802ff007988 */ /* 0x0003e40008000808 */
.L_x_49:
[----:B------:R-:W-:Y:S05]  /*13f0*/  @P3 BREAK.RELIABLE B3 ;  /* 0x0000000000033942 */ /* 0x000fea0003800100 */
[----:B------:R-:W-:Y:S05]  /*1400*/  @P3 BRA `(.L_x_51) ;  /* 0x0000000000243947 */ /* 0x000fea0003800000 */
[----:B-1--45:R-:W1:Y:S01]  /*1410*/  LDS R2, [UR8+0x8] ;  /* 0x00000808ff027984 */ /* 0x032e620008000800 */
[----:B------:R-:W-:-:S05]  /*1420*/  IMAD.MOV.U32 R3, RZ, RZ, 0x6000 ;  /* 0x00006000ff037424 */ /* 0x000fca00078e00ff */
[----:B-1----:R-:W-:-:S04]  /*1430*/  LOP3.LUT R2, R2, 0x6000, R3, 0xd8, !PT ;  /* 0x0000600002027812 */ /* 0x002fc800078ed803 */
[----:B------:R-:W-:-:S05]  /*1440*/  LOP3.LUT R2, R2, 0x400000, RZ, 0xb8, !PT ;  /* 0x0040000002027812 */ /* 0x000fca00078eb8ff */
[----:B------:R1:W-:Y:S02]  /*1450*/  STS [UR8+0x8], R2 ;  /* 0x00000802ff007988 */ /* 0x0003e40008000808 */
.L_x_50:
[----:B------:R-:W-:Y:S05]  /*1460*/  BSYNC.RELIABLE B3 ;  /* 0x0000000000037941 */ /* 0x000fea0003800100 */
.L_x_41:
[----:B-1--45:R-:W1:Y:S02]  /*1470*/  @!P3 LDS R2, [UR8+0x8] ;  /* 0x00000808ff02b984 */ /* 0x032e640008000800 */
[----:B-1----:R-:W-:-:S05]  /*1480*/  @!P3 LOP3.LUT R2, R2, 0x8000, RZ, 0xb8, !PT ;  /* 0x000080000202b812 */ /* 0x002fca00078eb8ff */
[----:B------:R1:W-:Y:S02]  /*1490*/  @!P3 STS [UR8+0x8], R2 ;  /* 0x00000802ff00b988 */ /* 0x0003e40008000808 */
.L_x_51:
[----:B------:R-:W-:Y:S05]  /*14a0*/  BSYNC.RECONVERGENT B4 ;  /* 0x0000000000047941 */ /* 0x000fea0003800200 */
.L_x_40:
[----:B------:R-:W-:Y:S05]  /*14b0*/  WARPSYNC.ALL ;  /* 0x0000000000007948 */ /* 0x000fea0003800000 */
[----:B------:R-:W-:Y:S01]  /*14c0*/  NOP ;  /* 0x0000000000007918 */ /* 0x000fe20000000000 */
[----:B------:R-:W-:-:S04]  /*14d0*/  UIADD3 UR4, UPT, UPT, UR4, 0x100, URZ ;  /* 0x0000010004047890 */ /* 0x000fc8000fffe0ff */
[----:B------:R-:W-:-:S04]  /*14e0*/  UIADD3 UR20, UP0, UPT, UR4, UR20, URZ ;  /* 0x0000001404147290 */ /* 0x000fc8000ff1e0ff */
[----:B------:R-:W-:Y:S01]  /*14f0*/  ULEA.HI.X.SX32 UR21, UR4, UR21, 0x1, UP0 ;  /* 0x0000001504157291 */ /* 0x000fe200080f0eff */
[----:B------:R-:W-:Y:S11]  /*1500*/  @P0 BRA `(.L_x_52) ;  /* 0x0000000000300947 */ /* 0x000ff60003800000 */
[----:B-1--45:R-:W1:Y:S01]  /*1510*/  S2R R2, SR_LANEID ;  /* 0x0000000000027919 */ /* 0x032e620000000000 */
[----:B------:R-:W-:Y:S05]  /*1520*/  WARPSYNC.ALL ;  /* 0x0000000000007948 */ /* 0x000fea0003800000 */
[----:B------:R-:W-:Y:S01]  /*1530*/  NOP ;  /* 0x0000000000007918 */ /* 0x000fe20000000000 */
[----:B-123--:R-:W-:-:S05]  /*1540*/  IMAD.SHL.U32 R4, R2, 0x4, RZ ;  /* 0x0000000402047824 */ /* 0x00efca00078e00ff */
        /* <DEDUP_REMOVED lines=8> */
.L_x_52:
[----:B------:R-:W-:Y:S05]  /*15d0*/  @P0 BRA `(.L_x_53) ;  /* 0x00000000000c0947 */ /* 0x000fea0003800000 */
[----:B------:R0:W-:Y:S01]  /*15e0*/  UTMACMDFLUSH ;  /* 0x00000000000079b7 */ /* 0x0001e20000000000 */
[----:B------:R-:W-:Y:S05]  /*15f0*/  @P0 BRA `(.L_x_53) ;  /* 0x0000000000040947 */ /* 0x000fea0003800000 */
[----:B------:R-:W-:-:S04]  /*1600*/  DEPBAR.LE SB0, 0x0 ;  /* 0x000080000000791a */ /* 0x000fc80000000000 */
.L_x_53:
[----:B------:R-:W-:Y:S05]  /*1610*/  WARPSYNC.ALL ;  /* 0x0000000000007948 */ /* 0x000fea0003800000 */
[----:B------:R-:W-:Y:S01]  /*1620*/  NOP ;  /* 0x0000000000007918 */ /* 0x000fe20000000000 */
[----:B--2---:R-:W-:Y:S01]  /*1630*/  BAR.SYNC.DEFER_BLOCKING 0x0 ;  /* 0x0000000000007b1d */ /* 0x004fe20000010000 */
[----:B-1--45:R-:W-:Y:S01]  /*1640*/  SHF.R.U32.HI R2, RZ, 0x5, R0 ;  /* 0x00000005ff027819 */ /* 0x032fe20000011600 */
[----:B------:R-:W-:-:S03]  /*1650*/  UIADD3 UR12, UPT, UPT, UR8, 0x20020, URZ ;  /* 0x00020020080c7890 */ /* 0x000fc6000fffe0ff */
[----:B------:R-:W-:Y:S01]  /*1660*/  R2UR UR22, R2 ;  /* 0x00000000021672ca */ /* 0x000fe200000e0000 */
[----:B------:R-:W-:Y:S01]  /*1670*/  VOTEU.ALL UP0, P3 ;  /* 0x0000000000ff7886 */ /* 0x000fe20001800000 */
[----:B------:R-:W-:Y:S01]  /*1680*/  UMOV UR4, 0x1 ;  /* 0x0000000100047882 */ /* 0x000fe20000000000 */
[----:B------:R-:W-:Y:S01]  /*1690*/  VOTEU.ALL UP1, P3 ;  /* 0x0000000000ff7886 */ /* 0x000fe20001820000 */
[----:B------:R-:W-:Y:S02]  /*16a0*/  BSSY.RECONVERGENT B4, `(.L_x_54) ;  /* 0x0000018000047945 */ /* 0x000fe40003800200 */
[----:B------:R-:W-:-:S04]  /*16b0*/  @!UP0 UIADD3 UR10, UPT, UPT, -UR4, 0x100000, URZ ;  /* 0x00100000040a8890 */ /* 0x000fc8000fffe1ff */
[----:B------:R-:W-:Y:S02]  /*16c0*/  @!UP0 USHF.L.U32 UR11, UR10, 0xb, URZ ;  /* 0x0000000b0a0b8899 */ /* 0x000fe400080006ff */
[----:B------:R-:W-:Y:S02]  /*16d0*/  @!UP0 USHF.L.U32 UR10, UR10, 0x1, URZ ;  /* 0x000000010a0a8899 */ /* 0x000fe400080006ff */
[----:B------:R-:W-:-:S04]  /*16e0*/  @!UP0 UIADD3 UR4, UPT, UPT, -UR4, 0x100000, URZ ;  /* 0x0010000004048890 */ /* 0x000fc8000fffe1ff */
[----:B------:R-:W-:Y:S02]  /*16f0*/  @!UP0 USHF.L.U32 UR5, UR4, 0xb, URZ ;  /* 0x0000000b04058899 */ /* 0x000fe400080006ff */
[----:B------:R-:W-:Y:S01]  /*1700*/  @!UP0 USHF.L.U32 UR4, UR4, 0x1, URZ ;  /* 0x0000000104048899 */ /* 0x000fe200080006ff */
[----:B------:R-:W-:Y:S01]  /*1710*/  VOTEU.ALL UP0, P3 ;  /* 0x0000000000ff7886 */ /* 0x000fe20001800000 */
[----:B------:R-:W1:Y:S04]  /*1720*/  FENCE.VIEW.ASYNC.S ;  /* 0x00000000000073c6 */ /* 0x000e680000000000 */
[----:B-1----:R1:W2:Y:S06]  /*1730*/  @!UP0 SYNCS.EXCH.64 URZ, [UR8+0x20000], UR10 ;  /* 0x0200000a08ff85b2 */ /* 0x0022ac0008000100 */
[----:B------:R1:W2:Y:S02]  /*1740*/  @!UP1 SYNCS.EXCH.64 URZ, [UR8+0x20020], UR4 ;  /* 0x0200200408ff95b2 */ /* 0x0002a40008000100 */
[----:B--2---:R-:W-:Y:S06]  /*1750*/  BAR.SYNC.DEFER_BLOCKING 0x0 ;  /* 0x0000000000007b1d */ /* 0x004fec0000010000 */
[----:B------:R-:W-:Y:S05]  /*1760*/  @P3 BRA `(.L_x_55) ;  /* 0x00000000002c3947 */ /* 0x000fea0003800000 */
[----:B-1----:R-:W-:Y:S02]  /*1770*/  UMOV UR4, 0x1 ;  /* 0x0000000100047882 */ /* 0x002fe40000000000 */
[----:B------:R-:W-:-:S04]  /*1780*/  UIADD3 UR10, UPT, UPT, -UR4, 0x100000, URZ ;  /* 0x00100000040a7890 */ /* 0x000fc8000fffe1ff */
[----:B------:R-:W-:Y:S02]  /*1790*/  USHF.L.U32 UR11, UR10, 0xb, URZ ;  /* 0x0000000b0a0b7899 */ /* 0x000fe400080006ff */
[----:B------:R-:W-:Y:S02]  /*17a0*/  USHF.L.U32 UR10, UR10, 0x1, URZ ;  /* 0x000000010a0a7899 */ /* 0x000fe400080006ff */
[----:B------:R-:W-:-:S04]  /*17b0*/  UIADD3 UR4, UPT, UPT, -UR4, 0x100000, URZ ;  /* 0x0010000004047890 */ /* 0x000fc8000fffe1ff */
[----:B------:R-:W-:Y:S02]  /*17c0*/  USHF.L.U32 UR5, UR4, 0xb, URZ ;  /* 0x0000000b04057899 */ /* 0x000fe400080006ff */
[----:B------:R-:W-:Y:S01]  /*17d0*/  USHF.L.U32 UR4, UR4, 0x1, URZ ;  /* 0x0000000104047899 */ /* 0x000fe200080006ff */
[----:B------:R-:W1:Y:S03]  /*17e0*/  FENCE.VIEW.ASYNC.S ;  /* 0x00000000000073c6 */ /* 0x000e660000000000 */
[----:B-1----:R2:W4:Y:S08]  /*17f0*/  SYNCS.EXCH.64 URZ, [UR8+0x20008], UR10 ;  /* 0x0200080a08ff75b2 */ /* 0x0025300008000100 */
[----:B------:R2:W5:Y:S02]  /*1800*/  SYNCS.EXCH.64 URZ, [UR8+0x20028], UR4 ;  /* 0x0200280408ff75b2 */ /* 0x0005640008000100 */
[----:B--2---:R-:W-:Y:S01]  /*1810*/  NOP ;  /* 0x0000000000007918 */ /* 0x004fe20000000000 */
.L_x_55:
[----:B-1----:R-:W-:Y:S05]  /*1820*/  BSYNC.RECONVERGENT B4 ;  /* 0x0000000000047941 */ /* 0x002fea0003800200 */
.L_x_54:
[----:B----45:R-:W-:Y:S06]  /*1830*/  BAR.SYNC.DEFER_BLOCKING 0x0 ;  /* 0x0000000000007b1d */ /* 0x030fec0000010000 */
[----:B------:R-:W-:Y:S04]  /*1840*/  BSSY.RECONVERGENT B4, `(.L_x_56) ;  /* 0x000000d000047945 */ /* 0x000fe80003800200 */
[----:B------:R-:W-:Y:S05]  /*1850*/  @P3 BRA `(.L_x_57) ;  /* 0x00000000002c3947 */ /* 0x000fea0003800000 */
[----:B------:R-:W-:Y:S02]  /*1860*/  UMOV UR4, 0x1 ;  /* 0x0000000100047882 */ /* 0x000fe40000000000 */
[----:B------:R-:W-:-:S04]  /*1870*/  UIADD3 UR10, UPT, UPT, -UR4, 0x100000, URZ ;  /* 0x00100000040a7890 */ /* 0x000fc8000fffe1ff */
[----:B------:R-:W-:Y:S02]  /*1880*/  USHF.L.U32 UR11, UR10, 0xb, URZ ;  /* 0x0000000b0a0b7899 */ /* 0x000fe400080006ff */
[----:B------:R-:W-:Y:S02]  /*1890*/  USHF.L.U32 UR10, UR10, 0x1, URZ ;  /* 0x000000010a0a7899 */ /* 0x000fe400080006ff */
[----:B------:R-:W-:-:S04]  /*18a0*/  UIADD3 UR4, UPT, UPT, -UR4, 0x100000, URZ ;  /* 0x0010000004047890 */ /* 0x000fc8000fffe1ff */
[----:B------:R-:W-:Y:S02]  /*18b0*/  USHF.L.U32 UR5, UR4, 0xb, URZ ;  /* 0x0000000b04057899 */ /* 0x000fe400080006ff */
[----:B------:R-:W-:Y:S01]  /*18c0*/  USHF.L.U32 UR4, UR4, 0x1, URZ ;  /* 0x0000000104047899 */ /* 0x000fe200080006ff */
[----:B------:R-:W1:Y:S03]  /*18d0*/  FENCE.VIEW.ASYNC.S ;  /* 0x00000000000073c6 */ /* 0x000e660000000000 */
[----:B-1----:R1:W2:Y:S08]  /*18e0*/  SYNCS.EXCH.64 URZ, [UR8+0x20010], UR10 ;  /* 0x0200100a08ff75b2 */ /* 0x0022b00008000100 */
[----:B------:R1:W4:Y:S01]  /*18f0*/  SYNCS.EXCH.64 URZ, [UR8+0x20030], UR4 ;  /* 0x0200300408ff75b2 */ /* 0x0003220008000100 */
[----:B------:R-:W-:Y:S01]  /*1900*/  NOP ;  /* 0x0000000000007918 */ /* 0x000fe20000000000 */
.L_x_57:
[----:B-1----:R-:W-:Y:S05]  /*1910*/  BSYNC.RECONVERGENT B4 ;  /* 0x0000000000047941 */ /* 0x002fea0003800200 */
.L_x_56:
[----:B--2-4-:R-:W-:Y:S01]  /*1920*/  BAR.SYNC.DEFER_BLOCKING 0x0 ;  /* 0x0000000000007b1d */ /* 0x014fe20000010000 */
[----:B------:R-:W-:Y:S01]  /*1930*/  USHF.L.U32 UR15, UR7, 0x7, URZ ;  /* 0x00000007070f7899 */ /* 0x000fe200080006ff */
[----:B------:R-:W-:Y:S01]  /*1940*/  ISETP.GE.AND P0, PT, R10, 0x1, PT ;  /* 0x000000010a00780c */ /* 0x000fe20003f06270 */
[----:B------:R-:W-:-:S03]  /*1950*/  USHF.L.U32 UR19, UR9, 0x7, URZ ;  /* 0x0000000709137899 */ /* 0x000fc600080006ff */
        /* <DEDUP_REMOVED lines=13> */
.L_x_59:
[----:B-1----:R-:W-:Y:S05]  /*1a30*/  BSYNC.RECONVERGENT B4 ;  /* 0x0000000000047941 */ /* 0x002fea0003800200 */
.L_x_58:
[----:B------:R-:W-:Y:S05]  /*1a40*/  @!P0 BRA `(.L_x_60) ;  /* 0x0000000800708947 */ /* 0x000fea0003800000 */
[----:B--2-4-:R-:W-:Y:S01]  /*1a50*/  BAR.SYNC.DEFER_BLOCKING 0x0 ;  /* 0x0000000000007b1d */ /* 0x014fe20000010000 */
[----:B------:R-:W-:Y:S01]  /*1a60*/  @!P3 IMAD.MOV.U32 R2, RZ, RZ, 0x8000 ;  /* 0x00008000ff02b424 */ /* 0x000fe200078e00ff */
[----:B------:R-:W-:Y:S02]  /*1a70*/  ELECT P1, URZ, PT ;  /* 0x0000000000ff782f */ /* 0x000fe40003820000 */
[----:B------:R-:W-:Y:S02]  /*1a80*/  ELECT P0, URZ, PT ;  /* 0x0000000000ff782f */ /* 0x000fe40003800000 */
[C---:B------:R-:W-:Y:S01]  /*1a90*/  ISETP.LT.U32.AND P1, PT, R68.reuse, 0x20, P1 ;  /* 0x000000204400780c */ /* 0x040fe20000f21070 */
[----:B------:R-:W-:Y:S01]  /*1aa0*/  UMOV UR11, UR15 ;  /* 0x0000000f000b7c82 */ /* 0x000fe20008000000 */
[----:B------:R-:W-:Y:S01]  /*1ab0*/  ISETP.LT.U32.AND P0, PT, R68, 0x20, P0 ;  /* 0x000000204400780c */ /* 0x000fe20000701070 */
[----:B------:R-:W-:-:S10]  /*1ac0*/  UIADD3 UR16, UPT, UPT, UR8, 0x10000, URZ ;  /* 0x0001000008107890 */ /* 0x000fd4000fffe0ff */
[----:B------:R-:W-:Y:S01]  /*1ad0*/  VOTEU.ANY UP0, P1 ;  /* 0x0000000000ff7886 */ /* 0x000fe20000800100 */
[----:B------:R-:W-:Y:S01]  /*1ae0*/  VOTEU.ANY UP2, P1 ;  /* 0x0000000000ff7886 */ /* 0x000fe20000840100 */
[----:B------:R-:W-:Y:S01]  /*1af0*/  VOTEU.ANY UP1, P0 ;  /* 0x0000000000ff7886 */ /* 0x000fe20000020100 */
[----:B------:R-:W-:Y:S01]  /*1b00*/  VOTEU.ANY UP3, P0 ;  /* 0x0000000000ff7886 */ /* 0x000fe20000060100 */
[----:B------:R1:W-:Y:S01]  /*1b10*/  @!P3 SYNCS.ARRIVE.TRANS64 RZ, [UR8+0x20000], R2 ;  /* 0x02000002ffffb9a7 */ /* 0x0003e20008000008 */
[----:B------:R2:W-:Y:S06]  /*1b20*/  MEMBAR.ALL.CTA ;  /* 0x0000000000007992 */ /* 0x0005ec0000008000 */
[----:B--2---:R-:W2:Y:S01]  /*1b30*/  FENCE.VIEW.ASYNC.S ;  /* 0x00000000000073c6 */ /* 0x004ea20000000000 */
[----:B------:R-:W-:Y:S01]  /*1b40*/  @UP0 UIADD3 UR9, UPT, UPT, UR8, 0x20000, URZ ;  /* 0x0002000008090890 */ /* 0x000fe2000fffe0ff */
[----:B------:R-:W-:Y:S01]  /*1b50*/  @UP0 UMOV UR10, URZ ;  /* 0x000000ff000a0c82 */ /* 0x000fe20008000000 */
[----:B------:R-:W-:Y:S01]  /*1b60*/  @UP1 UIADD3 UR17, UPT, UPT, UR8, 0x20000, URZ ;  /* 0x0002000008111890 */ /* 0x000fe2000fffe0ff */
[----:B------:R-:W-:Y:S01]  /*1b70*/  @UP1 UMOV UR18, URZ ;  /* 0x000000ff00121c82 */ /* 0x000fe20008000000 */
[----:B------:R-:W-:Y:S01]  /*1b80*/  UISETP.NE.U32.AND UP0, UPT, UR22, URZ, UPT ;  /* 0x000000ff1600728c */ /* 0x000fe2000bf05070 */
[----:B--2---:R-:W-:Y:S06]  /*1b90*/  BAR.SYNC.DEFER_BLOCKING 0x0 ;  /* 0x0000000000007b1d */ /* 0x004fec0000010000 */
[----:B------:R1:W-:Y:S02]  /*1ba0*/  @UP2 UTMALDG.2D [UR8], [UR24] ;  /* 0x00000008180025b4 */ /* 0x0003e40008008000 */
[----:B------:R-:W-:Y:S06]  /*1bb0*/  BAR.SYNC.DEFER_BLOCKING 0x0 ;  /* 0x0000000000007b1d */ /* 0x000fec0000010000 */
[----:B------:R1:W-:Y:S02]  /*1bc0*/  @UP3 UTMALDG.2D [UR16], [UR26] ;  /* 0x000000101a0035b4 */ /* 0x0003e40008008000 */
[----:B------:R-:W-:Y:S06]  /*1bd0*/  BAR.SYNC.DEFER_BLOCKING 0x0 ;  /* 0x0000000000007b1d */ /* 0x000fec0000010000 */
[----:B------:R-:W2:Y:S02]  /*1be0*/  SYNCS.PHASECHK.TRANS64.TRYWAIT P0, [UR8+0x20000], RZ ;  /* 0x020000ffff0075a7 */ /* 0x000ea40008001108 */
[----:B-12---:R-:W-:Y:S05]  /*1bf0*/  @!P0 BRA `(.L_x_61) ;  /* 0x0000001000188947 */ /* 0x006fea0003800000 */
.L_x_79:
[----:B------:R-:W-:Y:S05]  /*1c00*/  BRA.U UP0, `(.L_x_62) ;  /* 0x0000000100747547 */ /* 0x000fea000b800000 */
[----:B------:R-:W-:Y:S02]  /*1c10*/  USHF.R.U32.HI UR6, URZ, 0x4, UR8 ;  /* 0x00000004ff067899 */ /* 0x000fe40008011608 */
[----:B------:R-:W-:Y:S02]  /*1c20*/  USHF.R.U32.HI UR10, URZ, 0x4, UR16 ;  /* 0x00000004ff0a7899 */ /* 0x000fe40008011610 */
[----:B------:R-:W-:Y:S02]  /*1c30*/  USGXT.U32 UR6, UR6, 0xe ;  /* 0x0000000e0606789a */ /* 0x000fe40008000000 */
[----:B------:R-:W-:Y:S02]  /*1c40*/  USGXT.U32 UR10, UR10, 0xe ;  /* 0x0000000e0a0a789a */ /* 0x000fe40008000000 */
[----:B------:R-:W-:Y:S02]  /*1c50*/  UIADD3 UR34, UP0, UPT, UR6, 0x2, URZ ;  /* 0x0000000206227890 */ /* 0x000fe4000ff1e0ff */
[----:B------:R-:W-:Y:S01]  /*1c60*/  UIADD3 UR32, UP1, UPT, UR10, 0x2, URZ ;  /* 0x000000020a207890 */ /* 0x000fe2000ff3e0ff */
[----:B------:R-:W-:Y:S01]  /*1c70*/  UMOV UR4, URZ ;  /* 0x000000ff00047c82 */ /* 0x000fe20008000000 */
[----:B------:R-:W-:Y:S01]  /*1c80*/  UMOV UR5, URZ ;  /* 0x000000ff00057c82 */ /* 0x000fe20008000000 */
[----:B------:R-:W-:-:S02]  /*1c90*/  UIADD3.X UR35, UPT, UPT, UR4, 0x40004040, URZ, UP0, !UPT ;  /* 0x4000404004237890 */ /* 0x000fc400087fe4ff */
[----:B------:R-:W-:Y:S02]  /*1ca0*/  UIADD3.X UR33, UPT, UPT, UR5, 0x40004040, URZ, UP1, !UPT ;  /* 0x4000404005217890 */ /* 0x000fe40008ffe4ff */
[----:B------:R-:W-:Y:S02]  /*1cb0*/  UIADD3.64 UR4, UPT, UPT, UR34, 0x2, URZ ;  /* 0x0000000222047897 */ /* 0x000fe4000fffe0ff */
[----:B------:R-:W-:Y:S02]  /*1cc0*/  UIADD3.64 UR16, UPT, UPT, UR32, 0x2, URZ ;  /* 0x0000000220107897 */ /* 0x000fe4000fffe0ff */
[----:B------:R-:W-:Y:S02]  /*1cd0*/  UIADD3.64 UR28, UPT, UPT, UR34, 0x4, URZ ;  /* 0x00000004221c7897 */ /* 0x000fe4000fffe0ff */
[----:B------:R-:W-:Y:S01]  /*1ce0*/  UIADD3.64 UR30, UPT, UPT, UR32, 0x4, URZ ;  /* 0x00000004201e7897 */ /* 0x000fe2000fffe0ff */
[----:B------:R-:W-:Y:S01]  /*1cf0*/  UMOV UR36, 0x0 ;  /* 0x0000000000247882 */ /* 0x000fe20000000000 */
[----:B------:R-:W-:Y:S01]  /*1d00*/  UMOV UR37, 0x8200010 ;  /* 0x0820001000257882 */ /* 0x000fe20000000000 */
[----:B------:R-:W-:Y:S01]  /*1d10*/  UMOV UR7, 0x40004040 ;  /* 0x4000404000077882 */ /* 0x000fe20000000000 */
[----:B------:R-:W-:Y:S01]  /*1d20*/  UMOV UR11, 0x40004040 ;  /* 0x40004040000b7882 */ /* 0x000fe20000000000 */
[----:B------:R-:W-:Y:S01]  /*1d30*/  UMOV UR38, 0x0 ;  /* 0x0000000000267882 */ /* 0x000fe20000000000 */
[----:B------:R-:W-:Y:S01]  /*1d40*/  UMOV UR39, 0x8200010 ;  /* 0x0820001000277882 */ /* 0x000fe20000000000 */
[----:B------:R-:W-:Y:S01]  /*1d50*/  UMOV UR40, 0x0 ;  /* 0x0000000000287882 */ /* 0x000fe20000000000 */
[----:B------:R-:W-:Y:S01]  /*1d60*/  UMOV UR41, 0x8200010 ;  /* 0x0820001000297882 */ /* 0x000fe20000000000 */
[----:B------:R1:W-:Y:S01]  /*1d70*/  UTCQMMA gdesc[UR6], gdesc[UR10], tmem[UR23], tmem[UR36], idesc[UR37], !UPT ;  /* 0x00ff240a060075ea */ /* 0x0003e2000f800317 */
[----:B------:R-:W-:Y:S01]  /*1d80*/  UMOV UR42, 0x0 ;  /* 0x00000000002a7882 */ /* 0x000fe20000000000 */
[----:B------:R-:W-:Y:S01]  /*1d90*/  UMOV UR43, 0x8200010 ;  /* 0x08200010002b7882 */ /* 0x000fe20000000000 */
[----:B------:R1:W-:Y:S01]  /*1da0*/  UTCQMMA gdesc[UR34], gdesc[UR32], tmem[UR23], tmem[UR38], idesc[UR39], UPT ;  /* 0x00ff2620220075ea */ /* 0x0003e2000b800317 */
[----:B------:R1:W-:Y:S01]  /*1db0*/  UTCQMMA gdesc[UR4], gdesc[UR16], tmem[UR23], tmem[UR40], idesc[UR41], UPT ;  /* 0x00ff2810040075ea */ /* 0x0003e2000b800317 */
[----:B------:R1:W-:Y:S01]  /*1dc0*/  UTCQMMA gdesc[UR28], gdesc[UR30], tmem[UR23], tmem[UR42], idesc[UR43], UPT ;  /* 0x00ff2a1e1c0075ea */ /* 0x0003e2000b800317 */
[----:B------:R-:W-:Y:S01]  /*1dd0*/  NOP ;  /* 0x0000000000007918 */ /* 0x000fe20000000000 */
.L_x_62:
[----:B------:R-:W-:Y:S01]  /*1de0*/  ELECT P0, URZ, PT ;  /* 0x0000000000ff782f */ /* 0x000fe20003800000 */
[----:B-1----:R-:W-:Y:S01]  /*1df0*/  UMOV UR4, UR12 ;  /* 0x0000000c00047c82 */ /* 0x002fe20008000000 */
[----:B------:R-:W-:Y:S02]  /*1e00*/  UMOV UR5, URZ ;  /* 0x000000ff00057c82 */ /* 0x000fe40008000000 */
[----:B------:R-:W-:-:S13]  /*1e10*/  ISETP.LT.U32.AND P0, PT, R68, 0x20, P0 ;  /* 0x000000204400780c */ /* 0x000fda0000701070 */
[----:B------:R-:W-:Y:S01]  /*1e20*/  VOTEU.ANY UP0, P0 ;  /* 0x0000000000ff7886 */ /* 0x000fe20000000100 */
[----:B------:R-:W-:Y:S01]  /*1e30*/  VOTEU.ANY UP1, P0 ;  /* 0x0000000000ff7886 */ /* 0x000fe20000020100 */
[----:B------:R-:W-:-:S03]  /*1e40*/  ISETP.GE.U32.AND P0, PT, R10, 0x81, PT ;  /* 0x000000810a00780c */ /* 0x000fc60003f06070 */
[----:B------:R-:W-:Y:S02]  /*1e50*/  @UP0 UMOV UR4, UR4 ;  /* 0x0000000400040c82 */ /* 0x000fe40008000000 */
[----:B------:R1:W-:Y:S01]  /*1e60*/  @UP1 UTCBAR [UR4], URZ ;  /* 0x000000ff040013e9 */ /* 0x0003e200080000ff */
[----:B------:R-:W-:Y:S06]  /*1e70*/  BAR.SYNC.DEFER_BLOCKING 0x0 ;  /* 0x0000000000007b1d */ /* 0x000fec0000010000 */
[----:B------:R-:W2:Y:S02]  /*1e80*/  SYNCS.PHASECHK.TRANS64.TRYWAIT P1, [UR8+0x20020], RZ ;  /* 0x020020ffff0075a7 */ /* 0x000ea40008021108 */
[----:B-12---:R-:W-:Y:S05]  /*1e90*/  @!P1 BRA `(.L_x_63) ;  /* 0x0000000c007c9947 */ /* 0x006fea0003800000 */
.L_x_80:
[----:B------:R-:W-:Y:S01]  /*1ea0*/  UMOV UR4, URZ ;  /* 0x000000ff00047c82 */ /* 0x000fe20008000000 */
[----:B------:R-:W-:Y:S05]  /*1eb0*/  @!P0 BRA `(.L_x_60) ;  /* 0x0000000400548947 */ /* 0x000fea0003800000 */
[----:B------:R-:W1:Y:S01]  /*1ec0*/  LDCU UR29, c[0x0][0x3a0] ;  /* 0x00007400ff1d77ac */ /* 0x000e620008000800 */
[----:B------:R-:W-:Y:S01]  /*1ed0*/  UMOV UR9, 0x1 ;  /* 0x0000000100097882 */ /* 0x000fe20000000000 */
[----:B------:R-:W-:-:S05]  /*1ee0*/  UMOV UR14, 0x80 ;  /* 0x00000080000e7882 */ /* 0x000fca0000000000 */
.L_x_67:
[----:B------:R-:W-:Y:S01]  /*1ef0*/  BAR.SYNC.DEFER_BLOCKING 0x0 ;  /* 0x0000000000007b1d */ /* 0x000fe20000010000 */
[----:B------:R-:W-:Y:S01]  /*1f00*/  ULEA UR28, UR9, UR8, 0x3 ;  /* 0x00000008091c7291 */ /* 0x000fe2000f8e18ff */
[----:B------:R-:W-:Y:S01]  /*1f10*/  @!P3 IMAD.MOV.U32 R2, RZ, RZ, 0x8000 ;  /* 0x00008000ff02b424 */ /* 0x000fe200078e00ff */
[----:B------:R-:W-:Y:S01]  /*1f20*/  ELECT P1, URZ, PT ;  /* 0x0000000000ff782f */ /* 0x000fe20003820000 */
[----:B------:R-:W-:-:S03]  /*1f30*/  ULEA UR12, UR9, UR8, 0xe ;  /* 0x00000008090c7291 */ /* 0x000fc6000f8e70ff */
[----:B------:R-:W-:Y:S02]  /*1f40*/  ISETP.LT.U32.AND P1, PT, R68, 0x20, P1 ;  /* 0x000000204400780c */ /* 0x000fe40000f21070 */
[----:B------:R-:W-:Y:S01]  /*1f50*/  ELECT P0, URZ, PT ;  /* 0x0000000000ff782f */ /* 0x000fe20003800000 */
[----:B------:R-:W-:-:S03]  /*1f60*/  UIADD3 UR16, UPT, UPT, UR12, 0x10000, URZ ;  /* 0x000100000c107890 */ /* 0x000fc6000fffe0ff */
[----:B------:R-:W-:Y:S01]  /*1f70*/  ISETP.LT.U32.AND P0, PT, R68, 0x20, P0 ;  /* 0x000000204400780c */ /* 0x000fe20000701070 */
[----:B------:R-:W-:Y:S01]  /*1f80*/  UMOV UR18, UR14 ;  /* 0x0000000e00127c82 */ /* 0x000fe20008000000 */
[----:B------:R-:W-:-:S05]  /*1f90*/  USHF.L.U32 UR5, UR4, 0x1f, URZ ;  /* 0x0000001f04057899 */ /* 0x000fca00080006ff */
[----:B------:R-:W-:Y:S01]  /*1fa0*/  VOTEU.ANY UP0, P1 ;  /* 0x0000000000ff7886 */ /* 0x000fe20000800100 */
[----:B------:R2:W-:Y:S01]  /*1fb0*/  @!P3 SYNCS.ARRIVE.TRANS64 RZ, [UR28+0x20000], R2 ;  /* 0x02000002ffffb9a7 */ /* 0x0005e2000800001c */
[----:B------:R4:W-:Y:S06]  /*1fc0*/  MEMBAR.ALL.CTA ;  /* 0x0000000000007992 */ /* 0x0009ec0000008000 */
[----:B----4-:R-:W4:Y:S01]  /*1fd0*/  FENCE.VIEW.ASYNC.S ;  /* 0x00000000000073c6 */ /* 0x010f220000000000 */
[----:B------:R-:W-:Y:S01]  /*1fe0*/  @UP0 UIADD3 UR13, UPT, UPT, UR28, 0x20000, URZ ;  /* 0x000200001c0d0890 */ /* 0x000fe2000fffe0ff */
[----:B----4-:R-:W-:Y:S01]  /*1ff0*/  VOTEU.ANY UP0, P1 ;  /* 0x0000000000ff7886 */ /* 0x010fe20000800100 */
[----:B------:R-:W-:Y:S01]  /*2000*/  VOTEU.ANY UP1, P0 ;  /* 0x0000000000ff7886 */ /* 0x000fe20000020100 */
[----:B--2---:R-:W-:-:S04]  /*2010*/  IMAD.U32 R2, RZ, RZ, UR5 ;  /* 0x00000005ff027e24 */ /* 0x004fc8000f8e00ff */
[----:B------:R-:W-:Y:S01]  /*2020*/  @UP1 UIADD3 UR17, UPT, UPT, UR28, 0x20000, URZ ;  /* 0x000200001c111890 */ /* 0x000fe2000fffe0ff */
[----:B------:R-:W-:Y:S01]  /*2030*/  VOTEU.ANY UP1, P0 ;  /* 0x0000000000ff7886 */ /* 0x000fe20000020100 */
[----:B------:R-:W-:Y:S06]  /*2040*/  BAR.SYNC.DEFER_BLOCKING 0x0 ;  /* 0x0000000000007b1d */ /* 0x000fec0000010000 */
[----:B------:R2:W-:Y:S01]  /*2050*/  @UP0 UTMALDG.2D [UR12], [UR24] ;  /* 0x0000000c180005b4 */ /* 0x0005e20008008000 */
[----:B------:R-:W-:Y:S01]  /*2060*/  UISETP.NE.U32.AND UP0, UPT, UR22, URZ, UPT ;  /* 0x000000ff1600728c */ /* 0x000fe2000bf05070 */
[----:B------:R-:W-:Y:S06]  /*2070*/  BAR.SYNC.DEFER_BLOCKING 0x0 ;  /* 0x0000000000007b1d */ /* 0x000fec0000010000 */
[----:B------:R2:W-:Y:S02]  /*2080*/  @UP1 UTMALDG.2D [UR16], [UR26] ;  /* 0x000000101a0015b4 */ /* 0x0005e40008008000 */
[----:B------:R-:W-:Y:S06]  /*2090*/  BAR.SYNC.DEFER_BLOCKING 0x0 ;  /* 0x0000000000007b1d */ /* 0x000fec0000010000 */
[----:B------:R-:W4:Y:S02]  /*20a0*/  SYNCS.PHASECHK.TRANS64.TRYWAIT P0, [UR28+0x20000], R2 ;  /* 0x02000002ff0075a7 */ /* 0x000f24000800111c */
[----:B--2-4-:R-:W-:Y:S05]  /*20b0*/  @!P0 BRA `(.L_x_64) ;  /* 0x0000000c00008947 */ /* 0x014fea0003800000 */
.L_x_81:
        /* <DEDUP_REMOVED lines=11> */
[----:B------:R-:W-:Y:S02]  /*2170*/  UIADD3 UR6, UP0, UPT, UR16, 0x2, URZ ;  /* 0x0000000210067890 */ /* 0x000fe4000ff1e0ff */
[----:B------:R-:W-:Y:S02]  /*2180*/  UIADD3 UR32, UP1, UPT, UR30, 0x2, URZ ;  /* 0x000000021e207890 */ /* 0x000fe4000ff3e0ff */
[----:B------:R-:W-:Y:S02]  /*2190*/  UIADD3 UR34, UP2, UPT, UR16, 0x4, URZ ;  /* 0x0000000410227890 */ /* 0x000fe4000ff5e0ff */
[----:B------:R-:W-:Y:S02]  /*21a0*/  UIADD3 UR36, UP3, UPT, UR30, 0x4, URZ ;  /* 0x000000041e247890 */ /* 0x000fe4000ff7e0ff */
[----:B------:R-:W-:-:S02]  /*21b0*/  UIADD3.X UR7, UPT, UPT, UR17, URZ, URZ, UP0, !UPT ;  /* 0x000000ff11077290 */ /* 0x000fc400087fe4ff */
[----:B------:R-:W-:Y:S02]  /*21c0*/  UIADD3.X UR33, UPT, UPT, UR31, URZ, URZ, UP1, !UPT ;  /* 0x000000ff1f217290 */ /* 0x000fe40008ffe4ff */
[----:B------:R-:W-:Y:S02]  /*21d0*/  UIADD3.X UR35, UPT, UPT, UR17, URZ, URZ, UP2, !UPT ;  /* 0x000000ff11237290 */ /* 0x000fe400097fe4ff */
[----:B------:R-:W-:Y:S01]  /*21e0*/  UIADD3.X UR37, UPT, UPT, UR31, URZ, URZ, UP3, !UPT ;  /* 0x000000ff1f257290 */ /* 0x000fe20009ffe4ff */
        /* <DEDUP_REMOVED lines=8> */
[----:B------:R2:W-:Y:S01]  /*2270*/  UTCQMMA gdesc[UR10], gdesc[UR12], tmem[UR23], tmem[UR38], idesc[UR39], UPT ;  /* 0x00ff260c0a0075ea */ /* 0x0005e2000b800317 */
[----:B------:R-:W-:Y:S01]  /*2280*/  UMOV UR44, 0x0 ;  /* 0x00000000002c7882 */ /* 0x000fe20000000000 */
[----:B------:R-:W-:Y:S01]  /*2290*/  UMOV UR45, 0x8200010 ;  /* 0x08200010002d7882 */ /* 0x000fe20000000000 */
[----:B------:R2:W-:Y:S01]  /*22a0*/  UTCQMMA gdesc[UR16], gdesc[UR30], tmem[UR23], tmem[UR40], idesc[UR41], UPT ;  /* 0x00ff281e100075ea */ /* 0x0005e2000b800317 */
[----:B------:R2:W-:Y:S01]  /*22b0*/  UTCQMMA gdesc[UR6], gdesc[UR32], tmem[UR23], tmem[UR42], idesc[UR43], UPT ;  /* 0x00ff2a20060075ea */ /* 0x0005e2000b800317 */
[----:B------:R2:W-:Y:S01]  /*22c0*/  UTCQMMA gdesc[UR34], gdesc[UR36], tmem[UR23], tmem[UR44], idesc[UR45], UPT ;  /* 0x00ff2c24220075ea */ /* 0x0005e2000b800317 */
[----:B------:R-:W-:Y:S01]  /*22d0*/  NOP ;  /* 0x0000000000007918 */ /* 0x000fe20000000000 */
.L_x_65:
[----:B------:R-:W-:Y:S01]  /*22e0*/  ELECT P0, URZ, PT ;  /* 0x0000000000ff782f */ /* 0x000fe20003800000 */
[----:B--2---:R-:W-:-:S03]  /*22f0*/  UIADD3 UR6, UPT, UPT, UR28, 0x20020, URZ ;  /* 0x000200201c067890 */ /* 0x004fc6000fffe0ff */
[----:B------:R-:W-:Y:S01]  /*2300*/  ISETP.LT.U32.AND P0, PT, R68, 0x20, P0 ;  /* 0x000000204400780c */ /* 0x000fe20000701070 */
[----:B------:R-:W-:-:S12]  /*2310*/  UMOV UR7, URZ ;  /* 0x000000ff00077c82 */ /* 0x000fd80008000000 */
[----:B------:R-:W-:Y:S01]  /*2320*/  VOTEU.ANY UP0, P0 ;  /* 0x0000000000ff7886 */ /* 0x000fe20000000100 */
[----:B------:R-:W-:-:S04]  /*2330*/  VOTEU.ANY UP1, P0 ;  /* 0x0000000000ff7886 */ /* 0x000fc80000020100 */
[----:B------:R-:W-:Y:S02]  /*2340*/  @UP0 UMOV UR6, UR6 ;  /* 0x0000000600060c82 */ /* 0x000fe40008000000 */
[----:B------:R2:W-:Y:S01]  /*2350*/  @UP1 UTCBAR [UR6], URZ ;  /* 0x000000ff060013e9 */ /* 0x0005e200080000ff */
[----:B------:R-:W-:Y:S06]  /*2360*/  BAR.SYNC.DEFER_BLOCKING 0x0 ;  /* 0x0000000000007b1d */ /* 0x000fec0000010000 */
[----:B------:R-:W4:Y:S02]  /*2370*/  SYNCS.PHASECHK.TRANS64.TRYWAIT P0, [UR28+0x20020], R2 ;  /* 0x02002002ff0075a7 */ /* 0x000f24000800111c */
[----:B--2-4-:R-:W-:Y:S05]  /*2380*/  @!P0 BRA `(.L_x_66) ;  /* 0x0000000800588947 */ /* 0x014fea0003800000 */
.L_x_82:
[----:B------:R-:W-:Y:S02]  /*2390*/  UIADD3 UR9, UPT, UPT, UR9, 0x1, URZ ;  /* 0x0000000109097890 */ /* 0x000fe4000fffe0ff */
[----:B------:R-:W-:Y:S02]  /*23a0*/  UIADD3 UR14, UPT, UPT, UR14, 0x80, URZ ;  /* 0x000000800e0e7890 */ /* 0x000fe4000fffe0ff */
[----:B------:R-:W-:-:S04]  /*23b0*/  UISETP.NE.U32.AND UP0, UPT, UR9, 0x4, UPT ;  /* 0x000000040900788c */ /* 0x000fc8000bf05070 */
[----:B------:R-:W-:Y:S02]  /*23c0*/  USEL UR5, URZ, 0x1, UP0 ;  /* 0x00000001ff057887 */ /* 0x000fe40008000000 */
[----:B------:R-:W-:Y:S02]  /*23d0*/  USEL UR9, UR9, URZ, UP0 ;  /* 0x000000ff09097287 */ /* 0x000fe40008000000 */
[----:B-1----:R-:W-:Y:S02]  /*23e0*/  UISETP.GE.AND UP0, UPT, UR14, UR29, UPT ;  /* 0x0000001d0e00728c */ /* 0x002fe4000bf06270 */
[----:B------:R-:W-:-:S07]  /*23f0*/  ULOP3.LUT UR4, UR4, UR5, URZ, 0x3c, !UPT ;  /* 0x0000000504047292 */ /* 0x000fce000f8e3cff */
[----:B------:R-:W-:Y:S05]  /*2400*/  BRA.U !UP0, `(.L_x_67) ;  /* 0xfffffff908b87547 */ /* 0x000fea000b83ffff */
.L_x_60:
[----:B--2-4-:R-:W-:Y:S06]  /*2410*/  BAR.SYNC.DEFER_BLOCKING 0x0 ;  /* 0x0000000000007b1d */ /* 0x014fec0000010000 */
[----:B------:R-:W-:Y:S04]  /*2420*/  BSSY.RECONVERGENT B4, `(.L_x_68) ;  /* 0x0000004000047945 */ /* 0x000fe80003800200 */
[----:B------:R-:W-:Y:S05]  /*2430*/  @P3 BRA `(.L_x_69) ;  /* 0x0000000000083947 */ /* 0x000fea0003800000 */
[----:B------:R-:W1:Y:S02]  /*2440*/  SYNCS.CCTL.IV [UR8+0x20000] ;  /* 0x02000000ff0079b1 */ /* 0x000e640008000008 */
[----:B-1----:R-:W1:Y:S02]  /*2450*/  SYNCS.CCTL.IV [UR8+0x20020] ;  /* 0x02002000ff0079b1 */ /* 0x002e640008000008 */
.L_x_69:
[----:B------:R-:W-:Y:S05]  /*2460*/  BSYNC.RECONVERGENT B4 ;  /* 0x0000000000047941 */ /* 0x000fea0003800200 */
.L_x_68:
[----:B-1----:R-:W-:Y:S06]  /*2470*/  BAR.SYNC.DEFER_BLOCKING 0x0 ;  /* 0x0000000000007b1d */ /* 0x002fec0000010000 */
[----:B------:R-:W-:Y:S04]  /*2480*/  BSSY.RECONVERGENT B4, `(.L_x_70) ;  /* 0x0000004000047945 */ /* 0x000fe80003800200 */
[----:B------:R-:W-:Y:S05]  /*2490*/  @P3 BRA `(.L_x_71) ;  /* 0x0000000000083947 */ /* 0x000fea0003800000 */
[----:B------:R-:W1:Y:S02]  /*24a0*/  SYNCS.CCTL.IV [UR8+0x20008] ;  /* 0x02000800ff0079b1 */ /* 0x000e640008000008 */
[----:B-1----:R-:W1:Y:S02]  /*24b0*/  SYNCS.CCTL.IV [UR8+0x20028] ;  /* 0x02002800ff0079b1 */ /* 0x002e640008000008 */
.L_x_71:
[----:B------:R-:W-:Y:S05]  /*24c0*/  BSYNC.RECONVERGENT B4 ;  /* 0x0000000000047941 */ /* 0x000fea0003800200 */
.L_x_70:
[----:B-1----:R-:W-:Y:S06]  /*24d0*/  BAR.SYNC.DEFER_BLOCKING 0x0 ;  /* 0x0000000000007b1d */ /* 0x002fec0000010000 */
[----:B------:R-:W-:Y:S04]  /*24e0*/  BSSY.RECONVERGENT B4, `(.L_x_72) ;  /* 0x0000004000047945 */ /* 0x000fe80003800200 */
[----:B------:R-:W-:Y:S05]  /*24f0*/  @P3 BRA `(.L_x_73) ;  /* 0x0000000000083947 */ /* 0x000fea0003800000 */
[----:B------:R-:W1:Y:S02]  /*2500*/  SYNCS.CCTL.IV [UR8+0x20010] ;  /* 0x02001000ff0079b1 */ /* 0x000e640008000008 */
[----:B-1----:R-:W1:Y:S02]  /*2510*/  SYNCS.CCTL.IV [UR8+0x20030] ;  /* 0x02003000ff0079b1 */ /* 0x002e640008000008 */
.L_x_73:
[----:B------:R-:W-:Y:S05]  /*2520*/  BSYNC.RECONVERGENT B4 ;  /* 0x0000000000047941 */ /* 0x000fea0003800200 */
.L_x_72:
[----:B-1----:R-:W-:Y:S06]  /*2530*/  BAR.SYNC.DEFER_BLOCKING 0x0 ;  /* 0x0000000000007b1d */ /* 0x002fec0000010000 */
[----:B------:R-:W-:Y:S04]  /*2540*/  BSSY.RECONVERGENT B4, `(.L_x_74) ;  /* 0x0000004000047945 */ /* 0x000fe80003800200 */
[----:B------:R-:W-:Y:S05]  /*2550*/  @P3 BRA `(.L_x_75) ;  /* 0x0000000000083947 */ /* 0x000fea0003800000 */
[----:B------:R-:W1:Y:S02]  /*2560*/  SYNCS.CCTL.IV [UR8+0x20018] ;  /* 0x02001800ff0079b1 */ /* 0x000e640008000008 */
[----:B-1----:R-:W1:Y:S02]  /*2570*/  SYNCS.CCTL.IV [UR8+0x20038] ;  /* 0x02003800ff0079b1 */ /* 0x002e640008000008 */
.L_x_75:
[----:B------:R-:W-:Y:S05]  /*2580*/  BSYNC.RECONVERGENT B4 ;  /* 0x0000000000047941 */ /* 0x000fea0003800200 */
.L_x_74:
[----:B------:R-:W-:Y:S01]  /*2590*/  USHF.L.U32 UR4, UR22, 0x15, URZ ;  /* 0x0000001516047899 */ /* 0x000fe200080006ff */
[C---:B------:R-:W-:Y:S01]  /*25a0*/  IMAD.SHL.U32 R2, R0.reuse, 0x10, RZ ;  /* 0x0000001000027824 */ /* 0x040fe200078e00ff */
[----:B------:R-:W-:Y:S01]  /*25b0*/  USHF.L.U32 UR22, UR22, 0x4, URZ ;  /* 0x0000000416167899 */ /* 0x000fe200080006ff */
[----:B------:R-:W-:Y:S01]  /*25c0*/  SHF.R.U32.HI R3, RZ, 0x1, R0 ;  /* 0x00000001ff037819 */ /* 0x000fe20000011600 */
[----:B------:R-:W-:Y:S01]  /*25d0*/  ULOP3.LUT UR4, UR4, 0x600000, URZ, 0xc0, !UPT ;  /* 0x0060000004047892 */ /* 0x000fe2000f8ec0ff */
[----:B------:R-:W-:Y:S01]  /*25e0*/  IMAD.SHL.U32 R0, R0, 0x80, RZ ;  /* 0x0000008000007824 */ /* 0x000fe200078e00ff */
[----:B------:R-:W-:Y:S01]  /*25f0*/  ULOP3.LUT UR22, UR22, 0x40, URZ, 0xc0, !UPT ;  /* 0x0000004016167892 */ /* 0x000fe2000f8ec0ff */
[----:B------:R-:W-:Y:S02]  /*2600*/  LOP3.LUT R2, R2, 0x70, RZ, 0xc0, !PT ;  /* 0x0000007002027812 */ /* 0x000fe400078ec0ff */
[----:B------:R-:W-:Y:S01]  /*2610*/  ELECT P0, URZ, PT ;  /* 0x0000000000ff782f */ /* 0x000fe20003800000 */
[----:B------:R-:W-:Y:S01]  /*2620*/  UIADD3 UR4, UPT, UPT, UR22, UR4, UR23 ;  /* 0x0000000416047290 */ /* 0x000fe2000fffe017 */
[----:B------:R-:W-:Y:S01]  /*2630*/  LOP3.LUT R3, R2, 0x40, R3, 0x78, !PT ;  /* 0x0000004002037812 */ /* 0x000fe200078e7803 */
[----:B------:R-:W-:Y:S01]  /*2640*/  UMOV UR9, UR19 ;  /* 0x0000001300097c82 */ /* 0x000fe20008000000 */
[----:B------:R-:W-:Y:S01]  /*2650*/  ISETP.LT.U32.AND P0, PT, R68, 0x20, P0 ;  /* 0x000000204400780c */ /* 0x000fe20000701070 */
[----:B------:R-:W-:Y:S01]  /*2660*/  UMOV UR10, UR15 ;  /* 0x0000000f000a7c82 */ /* 0x000fe20008000000 */
[----:B------:R-:W-:-:S04]  /*2670*/  LOP3.LUT R0, R3, 0x3f80, R0, 0xf8, !PT ;  /* 0x00003f8003007812 */ /* 0x000fc800078ef800 */
[----:B---3--:R-:W2:Y:S01]  /*2680*/  LDTM.x64 R4, tmem[UR4] ;  /* 0x00000004000479ee */ /* 0x008ea20008340000 */
[C---:B------:R-:W-:Y:S01]  /*2690*/  LOP3.LUT R2, R0.reuse, 0x10, RZ, 0x3c, !PT ;  /* 0x0000001000027812 */ /* 0x040fe200078e3cff */
[----:B------:R-:W-:Y:S01]  /*26a0*/  NOP ;  /* 0x0000000000007918 */ /* 0x000fe20000000000 */
[----:B------:R-:W-:-:S04]  /*26b0*/  LOP3.LUT R3, R0, 0x20, RZ, 0x3c, !PT ;  /* 0x0000002000037812 */ /* 0x000fc800078e3cff */
[----:B--2---:R-:W-:Y:S01]  /*26c0*/  VOTEU.ANY UP1, P0 ;  /* 0x0000000000ff7886 */ /* 0x004fe20000020100 */
[----:B------:R-:W-:Y:S01]  /*26d0*/  VOTEU.ANY UP0, P0 ;  /* 0x0000000000ff7886 */ /* 0x000fe20000000100 */
[----:B------:R-:W-:Y:S02]  /*26e0*/  F2FP.SATFINITE.E4M3.F32.PACK_AB_MERGE_C R6, R7, R6, RZ ;  /* 0x000000060706723e */ /* 0x000fe400048070ff */
[----:B------:R-:W-:Y:S02]  /*26f0*/  F2FP.SATFINITE.E4M3.F32.PACK_AB_MERGE_C R10, R11, R10, RZ ;  /* 0x0000000a0b0a723e */ /* 0x000fe400048070ff */
[----:B------:R-:W-:Y:S02]  /*2700*/  F2FP.SATFINITE.E4M3.F32.PACK_AB_MERGE_C R14, R15, R14, RZ ;  /* 0x0000000e0f0e723e */ /* 0x000fe400048070ff */
[----:B------:R-:W-:Y:S02]  /*2710*/  F2FP.SATFINITE.E4M3.F32.PACK_AB_MERGE_C R7, R19, R18, RZ ;  /* 0x000000121307723e */ /* 0x000fe400048070ff */
[----:B------:R-:W-:-:S02]  /*2720*/  F2FP.SATFINITE.E4M3.F32.PACK_AB_MERGE_C R22, R23, R22, RZ ;  /* 0x000000161716723e */ /* 0x000fc400048070ff */
[----:B------:R-:W-:Y:S02]  /*2730*/  F2FP.SATFINITE.E4M3.F32.PACK_AB_MERGE_C R26, R27, R26, RZ ;  /* 0x0000001a1b1a723e */ /* 0x000fe400048070ff */
        /* <DEDUP_REMOVED lines=10> */
[----:B------:R-:W-:-:S02]  /*27e0*/  F2FP.SATFINITE.E4M3.F32.PACK_AB_MERGE_C R4, R5, R4, R6 ;  /* 0x000000040504723e */ /* 0x000fc40004807006 */
[----:B------:R-:W-:Y:S02]  /*27f0*/  F2FP.SATFINITE.E4M3.F32.PACK_AB_MERGE_C R5, R9, R8, R10 ;  /* 0x000000080905723e */ /* 0x000fe4000480700a */
[----:B------:R-:W-:Y:S02]  /*2800*/  F2FP.SATFINITE.E4M3.F32.PACK_AB_MERGE_C R6, R13, R12, R14 ;  /* 0x0000000c0d06723e */ /* 0x000fe4000480700e */
[----:B------:R-:W-:Y:S02]  /*2810*/  F2FP.SATFINITE.E4M3.F32.PACK_AB_MERGE_C R7, R17, R16, R7 ;  /* 0x000000101107723e */ /* 0x000fe40004807007 */
[----:B------:R-:W-:Y:S02]  /*2820*/  F2FP.SATFINITE.E4M3.F32.PACK_AB_MERGE_C R20, R21, R20, R22 ;  /* 0x000000141514723e */ /* 0x000fe40004807016 */
[----:B------:R-:W-:Y:S01]  /*2830*/  F2FP.SATFINITE.E4M3.F32.PACK_AB_MERGE_C R21, R25, R24, R26 ;  /* 0x000000181915723e */ /* 0x000fe2000480701a */
[----:B-1----:R1:W-:Y:S01]  /*2840*/  STS.128 [R0+UR8], R4 ;  /* 0x0000000400007988 */ /* 0x0023e20008000c08 */
[----:B------:R-:W-:-:S02]  /*2850*/  F2FP.SATFINITE.E4M3.F32.PACK_AB_MERGE_C R22, R29, R28, R30 ;  /* 0x0000001c1d16723e */ /* 0x000fc4000480701e */
[----:B------:R-:W-:Y:S02]  /*2860*/  F2FP.SATFINITE.E4M3.F32.PACK_AB_MERGE_C R23, R33, R32, R34 ;  /* 0x000000202117723e */ /* 0x000fe40004807022 */
[----:B------:R-:W-:Y:S02]  /*2870*/  F2FP.SATFINITE.E4M3.F32.PACK_AB_MERGE_C R36, R37, R36, R38 ;  /* 0x000000242524723e */ /* 0x000fe40004807026 */
[----:B------:R-:W-:Y:S01]  /*2880*/  F2FP.SATFINITE.E4M3.F32.PACK_AB_MERGE_C R37, R41, R40, R42 ;  /* 0x000000282925723e */ /* 0x000fe2000480702a */
[----:B------:R1:W-:Y:S01]  /*2890*/  STS.128 [R2+UR8], R20 ;  /* 0x0000001402007988 */ /* 0x0003e20008000c08 */
[----:B------:R-:W-:Y:S02]  /*28a0*/  F2FP.SATFINITE.E4M3.F32.PACK_AB_MERGE_C R38, R45, R44, R46 ;  /* 0x0000002c2d26723e */ /* 0x000fe4000480702e */
[----:B------:R-:W-:Y:S02]  /*28b0*/  F2FP.SATFINITE.E4M3.F32.PACK_AB_MERGE_C R39, R49, R48, R50 ;  /* 0x000000303127723e */ /* 0x000fe40004807032 */
[----:B------:R-:W-:-:S02]  /*28c0*/  F2FP.SATFINITE.E4M3.F32.PACK_AB_MERGE_C R52, R53, R52, R54 ;  /* 0x000000343534723e */ /* 0x000fc40004807036 */
[----:B------:R-:W-:Y:S01]  /*28d0*/  F2FP.SATFINITE.E4M3.F32.PACK_AB_MERGE_C R53, R57, R56, R58 ;  /* 0x000000383935723e */ /* 0x000fe2000480703a */
[----:B------:R1:W-:Y:S01]  /*28e0*/  STS.128 [R3+UR8], R36 ;  /* 0x0000002403007988 */ /* 0x0003e20008000c08 */
[----:B------:R-:W-:Y:S02]  /*28f0*/  F2FP.SATFINITE.E4M3.F32.PACK_AB_MERGE_C R54, R61, R60, R62 ;  /* 0x0000003c3d36723e */ /* 0x000fe4000480703e */
[----:B------:R-:W-:Y:S02]  /*2900*/  F2FP.SATFINITE.E4M3.F32.PACK_AB_MERGE_C R55, R65, R64, R66 ;  /* 0x000000404137723e */ /* 0x000fe40004807042 */
[----:B------:R-:W-:-:S05]  /*2910*/  LOP3.LUT R8, R0, 0x30, RZ, 0x3c, !PT ;  /* 0x0000003000087812 */ /* 0x000fca00078e3cff */
[----:B------:R1:W-:Y:S01]  /*2920*/  STS.128 [R8+UR8], R52 ;  /* 0x0000003408007988 */ /* 0x0003e20008000c08 */
[----:B------:R2:W-:Y:S06]  /*2930*/  MEMBAR.ALL.CTA ;  /* 0x0000000000007992 */ /* 0x0005ec0000008000 */
[----:B--2---:R-:W2:Y:S02]  /*2940*/  FENCE.VIEW.ASYNC.S ;  /* 0x00000000000073c6 */ /* 0x004ea40000000000 */
[----:B--2---:R-:W-:Y:S06]  /*2950*/  BAR.SYNC.DEFER_BLOCKING 0x0 ;  /* 0x0000000000007b1d */ /* 0x004fec0000010000 */
[----:B------:R1:W-:Y:S01]  /*2960*/  @UP1 UTMASTG.2D [UR8], [UR20] ;  /* 0x00000008140013b5 */ /* 0x0003e20008008000 */
[----:B------:R0:W-:Y:S01]  /*2970*/  UTMACMDFLUSH ;  /* 0x00000000000079b7 */ /* 0x0001e20000000000 */
[----:B------:R-:W-:-:S04]  /*2980*/  DEPBAR.LE SB0, 0x0 ;  /* 0x000080000000791a */ /* 0x000fc80000000000 */
[----:B------:R-:W-:Y:S08]  /*2990*/  BAR.SYNC.DEFER_BLOCKING 0x0 ;  /* 0x0000000000007b1d */ /* 0x000ff00000010000 */
[----:B------:R-:W-:Y:S06]  /*29a0*/  BAR.SYNC.DEFER_BLOCKING 0x0 ;  /* 0x0000000000007b1d */ /* 0x000fec0000010000 */
[----:B-1----:R-:W-:Y:S05]  /*29b0*/  @P2 BRA `(.L_x_76) ;  /* 0x0000000000a02947 */ /* 0x002fea0003800000 */
[----:B------:R-:W1:Y:S01]  /*29c0*/  S2UR UR5, SR_CgaCtaId ;  /* 0x00000000000579c3 */ /* 0x000e620000008800 */
[----:B------:R-:W-:Y:S01]  /*29d0*/  NOP ;  /* 0x0000000000007918 */ /* 0x000fe20000000000 */
[----:B------:R-:W-:Y:S01]  /*29e0*/  UMOV UR4, 0x50 ;  /* 0x0000005000047882 */ /* 0x000fe20000000000 */
[----:B------:R-:W-:Y:S02]  /*29f0*/  IMAD.U32 R0, RZ, RZ, UR23 ;  /* 0x00000017ff007e24 */ /* 0x000fe4000f8e00ff */
[----:B------:R-:W-:Y:S02]  /*2a00*/  IMAD.MOV.U32 R3, RZ, RZ, 0xf ;  /* 0x0000000fff037424 */ /* 0x000fe400078e00ff */
[----:B------:R-:W-:Y:S01]  /*2a10*/  IMAD.MOV.U32 R7, RZ, RZ, 0x1 ;  /* 0x00000001ff077424 */ /* 0x000fe200078e00ff */
[----:B------:R-:W-:-:S04]  /*2a20*/  LOP3.LUT R0, R0, 0xffff, RZ, 0xc0, !PT ;  /* 0x0000ffff00007812 */ /* 0x000fc800078ec0ff */
[----:B------:R-:W-:-:S05]  /*2a30*/  SHF.R.U32.HI R0, RZ, 0x5, R0 ;  /* 0x00000005ff007819 */ /* 0x000fca0000011600 */
[----:B------:R-:W-:Y:S01]  /*2a40*/  VIADD R2, R0, 0x10 ;  /* 0x0000001000027836 */ /* 0x000fe20000000000 */
[----:B------:R-:W-:Y:S01]  /*2a50*/  SHF.L.U32 R0, R3, R0, RZ ;  /* 0x0000000003007219 */ /* 0x000fe200000006ff */
[----:B-1----:R-:W-:-:S03]  /*2a60*/  ULEA UR6, UR5, UR4, 0x18 ;  /* 0x0000000405067291 */ /* 0x002fc6000f8ec0ff */
[----:B------:R-:W-:-:S04]  /*2a70*/  SHF.L.U32 R3, R7, R2, RZ ;  /* 0x0000000207037219 */ /* 0x000fc800000006ff */
[----:B------:R-:W-:Y:S02]  /*2a80*/  LOP3.LUT R0, R3, R0, RZ, 0xfc, !PT ;  /* 0x0000000003007212 */ /* 0x000fe400078efcff */
[----:B------:R-:W1:Y:S02]  /*2a90*/  LDS R5, [UR6] ;  /* 0x00000006ff057984 */ /* 0x000e640008000800 */
[C---:B------:R-:W-:Y:S02]  /*2aa0*/  LOP3.LUT R2, R0.reuse, 0xffff, RZ, 0xc0, !PT ;  /* 0x0000ffff00027812 */ /* 0x040fe400078ec0ff */
[----:B-1----:R-:W-:-:S04]  /*2ab0*/  LOP3.LUT R3, R0, 0xffff, R5, 0x80, !PT ;  /* 0x0000ffff00037812 */ /* 0x002fc800078e8005 */
[----:B------:R-:W-:-:S13]  /*2ac0*/  ISETP.NE.AND P0, PT, R3, R2, PT ;  /* 0x000000020300720c */ /* 0x000fda0003f05270 */
[----:B------:R-:W-:Y:S05]  /*2ad0*/  @P0 BRA `(.L_x_77) ;  /* 0x0000000000500947 */ /* 0x000fea0003800000 */
[----:B------:R-:W-:Y:S02]  /*2ae0*/  SHF.R.U32.HI R5, RZ, 0x10, R5 ;  /* 0x00000010ff057819 */ /* 0x000fe40000011605 */
[----:B------:R-:W-:-:S04]  /*2af0*/  SHF.R.U32.HI R2, RZ, 0x10, R0 ;  /* 0x00000010ff027819 */ /* 0x000fc80000011600 */
[----:B------:R-:W-:-:S04]  /*2b00*/  LOP3.LUT R5, R5, R2, RZ, 0xc0, !PT ;  /* 0x0000000205057212 */ /* 0x000fc800078ec0ff */
[----:B------:R-:W-:-:S13]  /*2b10*/  ISETP.NE.AND P0, PT, R5, R2, PT ;  /* 0x000000020500720c */ /* 0x000fda0003f05270 */
[----:B------:R-:W-:Y:S05]  /*2b20*/  @P0 BRA `(.L_x_78) ;  /* 0x0000000000300947 */ /* 0x000fea0003800000 */
[----:B------:R-:W-:Y:S01]  /*2b30*/  R2UR UR4, R0 ;  /* 0x00000000000472ca */ /* 0x000fe200000e0000 */
[----:B------:R-:W-:Y:S01]  /*2b40*/  VOTEU.ANY UR5, UPT, PT ;  /* 0x0000000000057886 */ /* 0x000fe200038e0100 */
[----:B------:R-:W1:Y:S01]  /*2b50*/  S2R R0, SR_LANEID ;  /* 0x0000000000007919 */ /* 0x000e620000000000 */
[----:B------:R-:W-:-:S10]  /*2b60*/  UFLO.U32 UR5, UR5 ;  /* 0x00000005000572bd */ /* 0x000fd400080e0000 */
[----:B------:R-:W-:-:S06]  /*2b70*/  ULOP3.LUT UR4, URZ, UR4, URZ, 0x33, !UPT ;  /* 0x00000004ff047292 */ /* 0x000fcc000f8e33ff */
[----:B------:R-:W-:-:S04]  /*2b80*/  IMAD.U32 R2, RZ, RZ, UR4 ;  /* 0x00000004ff027e24 */ /* 0x000fc8000f8e00ff */
[----:B------:R-:W2:Y:S02]  /*2b90*/  REDUX UR7, R2 ;  /* 0x00000000020773c4 */ /* 0x000ea40000000000 */
[----:B------:R3:W-:Y:S01]  /*2ba0*/  UTCATOMSWS.AND URZ, UR4 ;  /* 0x0000000400ff79e3 */ /* 0x0007e20008000000 */
[----:B-1----:R-:W-:Y:S01]  /*2bb0*/  ISETP.EQ.U32.AND P0, PT, R0, UR5, PT ;  /* 0x0000000500007c0c */ /* 0x002fe2000bf02070 */
[----:B--2---:R-:W-:-:S12]  /*2bc0*/  IMAD.U32 R0, RZ, RZ, UR7 ;  /* 0x00000007ff007e24 */ /* 0x004fd8000f8e00ff */
[----:B------:R3:W-:Y:S01]  /*2bd0*/  @P0 ATOMS.AND RZ, [UR6], R0 ;  /* 0x00000000ffff098c */ /* 0x0007e2000a800006 */
[----:B------:R-:W-:Y:S05]  /*2be0*/  BRA `(.L_x_76) ;  /* 0x0000000000147947 */ /* 0x000fea0003800000 */
.L_x_78:
[----:B------:R-:W-:-:S07]  /*2bf0*/  MOV R2, 0x2c10 ;  /* 0x00002c1000027802 */ /* 0x000fce0000000f00 */
[----:B------:R-:W-:Y:S05]  /*2c00*/  CALL.REL.NOINC `($__internal_0_$__cuda_sm10x_tcgen05_guardrail_trap_col_being_dealloced_not_returned_by_alloc) ;  /* 0x0000000000447944 */ /* 0x000fea0003c00000 */
[----:B------:R-:W-:Y:S05]  /*2c10*/  BRA `(.L_x_76) ;  /* 0x0000000000087947 */ /* 0x000fea0003800000 */
.L_x_77:
[----:B------:R-:W-:-:S07]  /*2c20*/  MOV R2, 0x2c40 ;  /* 0x00002c4000027802 */ /* 0x000fce0000000f00 */
[----:B------:R-:W-:Y:S05]  /*2c30*/  CALL.REL.NOINC `($__internal_2_$__cuda_sm10x_tcgen05_guardrail_trap_unallocated_columns_being_dealloced) ;  /* 0x0000000000507944 */ /* 0x000fea0003c00000 */
.L_x_76:
[----:B------:R-:W-:Y:S01]  /*2c40*/  NOP ;  /* 0x0000000000007918 */ /* 0x000fe20000000000 */
[----:B---3--:R-:W-:Y:S05]  /*2c50*/  EXIT ;  /* 0x000000000000794d */ /* 0x008fea0003800000 */
.L_x_61:
[----:B------:R-:W1:Y:S02]  /*2c60*/  SYNCS.PHASECHK.TRANS64.TRYWAIT P0, [UR8+0x20000], RZ ;  /* 0x020000ffff0075a7 */ /* 0x000e640008001108 */
[----:B-1----:R-:W-:Y:S05]  /*2c70*/  @!P0 BRA `(.L_x_61) ;  /* 0xfffffffc00f88947 */ /* 0x002fea000383ffff */
[----:B------:R-:W-:Y:S05]  /*2c80*/  BRA `(.L_x_79) ;  /* 0xffffffec00dc7947 */ /* 0x000fea000383ffff */
.L_x_63:
[----:B------:R-:W1:Y:S02]  /*2c90*/  SYNCS.PHASECHK.TRANS64.TRYWAIT P1, [UR8+0x20020], RZ ;  /* 0x020020ffff0075a7 */ /* 0x000e640008021108 */
[----:B-1----:R-:W-:Y:S05]  /*2ca0*/  @!P1 BRA `(.L_x_63) ;  /* 0xfffffffc00f89947 */ /* 0x002fea000383ffff */
[----:B------:R-:W-:Y:S05]  /*2cb0*/  BRA `(.L_x_80) ;  /* 0xfffffff000787947 */ /* 0x000fea000383ffff */
.L_x_64:
[----:B------:R-:W2:Y:S02]  /*2cc0*/  SYNCS.PHASECHK.TRANS64.TRYWAIT P0, [UR28+0x20000], R2 ;  /* 0x02000002ff0075a7 */ /* 0x000ea4000800111c */
[----:B--2---:R-:W-:Y:S05]  /*2cd0*/  @!P0 BRA `(.L_x_64) ;  /* 0xfffffffc00f88947 */ /* 0x004fea000383ffff */
[----:B------:R-:W-:Y:S05]  /*2ce0*/  BRA `(.L_x_81) ;  /* 0xfffffff000f47947 */ /* 0x000fea000383ffff */
.L_x_66:
[----:B------:R-:W2:Y:S02]  /*2cf0*/  SYNCS.PHASECHK.TRANS64.TRYWAIT P0, [UR28+0x20020], R2 ;  /* 0x02002002ff0075a7 */ /* 0x000ea4000800111c */
[----:B--2---:R-:W-:Y:S05]  /*2d00*/  @!P0 BRA `(.L_x_66) ;  /* 0xfffffffc00f88947 */ /* 0x004fea000383ffff */
[----:B------:R-:W-:Y:S05]  /*2d10*/  BRA `(.L_x_82) ;  /* 0xfffffff4009c7947 */ /* 0x000fea000383ffff */
        .weak           $__internal_0_$__cuda_sm10x_tcgen05_guardrail_trap_col_being_dealloced_not_returned_by_alloc
        .type           $__internal_0_$__cuda_sm10x_tcgen05_guardrail_trap_col_being_dealloced_not_returned_by_alloc,@function
        .size           $__internal_0_$__cuda_sm10x_tcgen05_guardrail_trap_col_being_dealloced_not_returned_by_alloc,($__internal_1_$__cuda_sm10x_tcgen05_guardrail_trap_phase_invalid_during_alloc - $__internal_0_$__cuda_sm10x_tcgen05_guardrail_trap_col_being_dealloced_not_returned_by_alloc)
$__internal_0_$__cuda_sm10x_tcgen05_guardrail_trap_col_being_dealloced_not_returned_by_alloc:
[----:B------:R-:W-:Y:S05]  /*2d20*/  BPT.TRAP 0x1 ;  /* 0x000000040000795c */ /* 0x000fea0000300000 */
[----:B------:R-:W-:-:S04]  /*2d30*/  IMAD.MOV.U32 R3, RZ, RZ, 0x0 ;  /* 0x00000000ff037424 */ /* 0x000fc800078e00ff */
[----:B------:R-:W-:Y:S05]  /*2d40*/  RET.REL.NODEC R2 `(gluon_tcgen05) ;  /* 0xffffffd002ac7950 */ /* 0x000fea0003c3ffff */
        .weak           $__internal_1_$__cuda_sm10x_tcgen05_guardrail_trap_phase_invalid_during_alloc
        .type           $__internal_1_$__cuda_sm10x_tcgen05_guardrail_trap_phase_invalid_during_alloc,@function
        .size           $__internal_1_$__cuda_sm10x_tcgen05_guardrail_trap_phase_invalid_during_alloc,($__internal_2_$__cuda_sm10x_tcgen05_guardrail_trap_unallocated_columns_being_dealloced - $__internal_1_$__cuda_sm10x_tcgen05_guardrail_trap_phase_invalid_during_alloc)
$__internal_1_$__cuda_sm10x_tcgen05_guardrail_trap_phase_invalid_during_alloc:
[----:B------:R-:W-:Y:S05]  /*2d50*/  BPT.TRAP 0x1 ;  /* 0x000000040000795c */ /* 0x000fea0000300000 */
[----:B------:R-:W-:-:S04]  /*2d60*/  IMAD.MOV.U32 R3, RZ, RZ, 0x0 ;  /* 0x00000000ff037424 */ /* 0x000fc800078e00ff */
[----:B------:R-:W-:Y:S05]  /*2d70*/  RET.REL.NODEC R2 `(gluon_tcgen05) ;  /* 0xffffffd002a07950 */ /* 0x000fea0003c3ffff */
        .weak           $__internal_2_$__cuda_sm10x_tcgen05_guardrail_trap_unallocated_columns_being_dealloced
        .type           $__internal_2_$__cuda_sm10x_tcgen05_guardrail_trap_unallocated_columns_being_dealloced,@function
        .size           $__internal_2_$__cuda_sm10x_tcgen05_guardrail_trap_unallocated_columns_being_dealloced,(.L_x_86 - $__internal_2_$__cuda_sm10x_tcgen05_guardrail_trap_unallocated_columns_being_dealloced)
$__internal_2_$__cuda_sm10x_tcgen05_guardrail_trap_unallocated_columns_being_dealloced:
[----:B------:R-:W-:Y:S05]  /*2d80*/  BPT.TRAP 0x1 ;  /* 0x000000040000795c */ /* 0x000fea0000300000 */
[----:B------:R-:W-:-:S04]  /*2d90*/  IMAD.MOV.U32 R3, RZ, RZ, 0x0 ;  /* 0x00000000ff037424 */ /* 0x000fc800078e00ff */
[----:B------:R-:W-:Y:S05]  /*2da0*/  RET.REL.NODEC R2 `(gluon_tcgen05) ;  /* 0xffffffd002947950 */ /* 0x000fea0003c3ffff */
.L_x_83:
[----:B------:R-:W-:-:S00]  /*2db0*/  BRA `(.L_x_83) ;  /* 0xfffffffc00fc7947 */ /* 0x000fc0000383ffff */
[----:B------:R-:W-:-:S00]  /*2dc0*/  NOP ;  /* 0x0000000000007918 */ /* 0x000fc00000000000 */
        /* <DEDUP_REMOVED lines=11> */
.L_x_86:


//--------------------- .nv.shared.gluon_tcgen05  --------------------------
	.section	.nv.shared.gluon_tcgen05,"aw",@nobits
	.sectionflags	@""
	.align	16
	.zero		1024


//--------------------- .nv.shared.reserved.0     --------------------------
	.section	.nv.shared.reserved.0,"aw",@nobits
	.align	8
	.weak		__nv_reservedSMEM_offset_0_alias
	.size		__nv_reservedSMEM_offset_0_alias, 0, 64
	.other		__nv_reservedSMEM_offset_0_alias,@"STO_CUDA_RESERVED_SHARED STV_DEFAULT"
__nv_reservedSMEM_offset_0_alias:
	.zero		0
.nv.shared.reserved.0:
	.zero		64
	.weak		__nv_reservedSMEM_allocation_phase
	.type		__nv_reservedSMEM_allocation_phase,@object
	.size		__nv_reservedSMEM_allocation_phase,(.L_0 - __nv_reservedSMEM_allocation_phase)
__nv_reservedSMEM_allocation_phase:
	.zero		1
.L_0:
	.zero		7
	.weak		__nv_reservedSMEM_devtool_atexit_pc
	.type		__nv_reservedSMEM_devtool_atexit_pc,@object
	.size		__nv_reservedSMEM_devtool_atexit_pc,(__nv_reservedSMEM_allocation_mask - __nv_reservedSMEM_devtool_atexit_pc)
__nv_reservedSMEM_devtool_atexit_pc:
	.zero		8
	.weak		__nv_reservedSMEM_allocation_mask
	.type		__nv_reservedSMEM_allocation_mask,@object
	.size		__nv_reservedSMEM_allocation_mask,(.L_2 - __nv_reservedSMEM_allocation_mask)
__nv_reservedSMEM_allocation_mask:
	.zero		4
.L_2:


//--------------------- .nv.constant0.gluon_tcgen05 --------------------------
	.section	.nv.constant0.gluon_tcgen05,"a",@progbits
	.sectionflags	@""
	.align	4
.nv.constant0.gluon_tcgen05:
	.zero		976


//--------------------- SYMBOLS --------------------------

	.type		.nv.reservedSmem.offset0,@object
	.size		.nv.reservedSmem.offset0,0x4
	.type		.nv.reservedSmem.cap,@object
	.size		.nv.reservedSmem.cap,0x4
